//
// Generated by NVIDIA NVVM Compiler
//
// Compiler Build ID: CL-36424714
// Cuda compilation tools, release 13.0, V13.0.88
// Based on NVVM 20.0.0
//

.version 9.0
.target sm_100
.address_size 64

	// .globl	groupnorm_forward_kernel2

.visible .entry groupnorm_forward_kernel2(
	.param .u64 .ptr .align 1 groupnorm_forward_kernel2_param_0,
	.param .u64 .ptr .align 1 groupnorm_forward_kernel2_param_1,
	.param .u64 .ptr .align 1 groupnorm_forward_kernel2_param_2,
	.param .u64 .ptr .align 1 groupnorm_forward_kernel2_param_3,
	.param .u64 .ptr .align 1 groupnorm_forward_kernel2_param_4,
	.param .u64 .ptr .align 1 groupnorm_forward_kernel2_param_5,
	.param .u32 groupnorm_forward_kernel2_param_6,
	.param .u32 groupnorm_forward_kernel2_param_7,
	.param .u32 groupnorm_forward_kernel2_param_8,
	.param .u32 groupnorm_forward_kernel2_param_9,
	.param .u32 groupnorm_forward_kernel2_param_10
)
{
	.reg .pred 	%p<39>;
	.reg .b32 	%r<113>;
	.reg .b32 	%f<370>;
	.reg .b64 	%rd<55>;

	ld.param.u64 	%rd15, [groupnorm_forward_kernel2_param_0];
	ld.param.u64 	%rd16, [groupnorm_forward_kernel2_param_3];
	ld.param.u64 	%rd17, [groupnorm_forward_kernel2_param_4];
	ld.param.u64 	%rd18, [groupnorm_forward_kernel2_param_5];
	ld.param.u32 	%r57, [groupnorm_forward_kernel2_param_6];
	ld.param.u32 	%r53, [groupnorm_forward_kernel2_param_7];
	ld.param.u32 	%r54, [groupnorm_forward_kernel2_param_8];
	ld.param.u32 	%r55, [groupnorm_forward_kernel2_param_9];
	ld.param.u32 	%r56, [groupnorm_forward_kernel2_param_10];
	cvta.to.global.u64 	%rd1, %rd15;
	cvta.to.global.u64 	%rd2, %rd18;
	cvta.to.global.u64 	%rd3, %rd17;
	cvta.to.global.u64 	%rd4, %rd16;
	mov.u32 	%r58, %ctaid.x;
	mov.u32 	%r59, %ctaid.y;
	mov.u32 	%r60, %nctaid.x;
	mad.lo.s32 	%r61, %r59, %r60, %r58;
	mov.u32 	%r62, %ntid.x;
	mov.u32 	%r63, %tid.x;
	mad.lo.s32 	%r1, %r61, %r62, %r63;
	setp.ge.s32 	%p1, %r1, %r57;
	@%p1 bra 	$L__BB0_53;
	mul.lo.s32 	%r2, %r55, %r54;
	setp.lt.s32 	%p2, %r56, 1;
	@%p2 bra 	$L__BB0_37;
	mul.lo.s32 	%r3, %r56, %r1;
	cvt.rn.f32.s32 	%f1, %r2;
	setp.lt.s32 	%p3, %r2, 1;
	@%p3 bra 	$L__BB0_31;
	and.b32  	%r4, %r2, 15;
	and.b32  	%r5, %r2, 7;
	and.b32  	%r6, %r2, 2147483632;
	and.b32  	%r7, %r2, 3;
	mov.b32 	%r94, 0;
$L__BB0_4:
	setp.lt.u32 	%p8, %r2, 16;
	add.s32 	%r9, %r94, %r3;
	mul.lo.s32 	%r10, %r9, %r2;
	mov.f32 	%f369, 0f00000000;
	mov.b32 	%r101, 0;
	mov.f32 	%f368, %f369;
	@%p8 bra 	$L__BB0_20;
	mov.f32 	%f369, 0f00000000;
	mov.b32 	%r95, 0;
	bra.uni 	$L__BB0_19;
$L__BB0_6:
	mov.b32 	%r96, 0;
$L__BB0_7:
	.pragma "nounroll";
	add.s32 	%r80, %r96, %r10;
	mul.wide.s32 	%rd35, %r80, 4;
	add.s64 	%rd36, %rd1, %rd35;
	ld.global.f32 	%f137, [%rd36];
	sub.f32 	%f138, %f137, %f30;
	mul.f32 	%f139, %f31, %f138;
	add.s64 	%rd37, %rd4, %rd35;
	st.global.f32 	[%rd37], %f139;
	ld.global.f32 	%f140, [%rd36+4];
	sub.f32 	%f141, %f140, %f30;
	mul.f32 	%f142, %f31, %f141;
	st.global.f32 	[%rd37+4], %f142;
	ld.global.f32 	%f143, [%rd36+8];
	sub.f32 	%f144, %f143, %f30;
	mul.f32 	%f145, %f31, %f144;
	st.global.f32 	[%rd37+8], %f145;
	ld.global.f32 	%f146, [%rd36+12];
	sub.f32 	%f147, %f146, %f30;
	mul.f32 	%f148, %f31, %f147;
	st.global.f32 	[%rd37+12], %f148;
	ld.global.f32 	%f149, [%rd36+16];
	sub.f32 	%f150, %f149, %f30;
	mul.f32 	%f151, %f31, %f150;
	st.global.f32 	[%rd37+16], %f151;
	ld.global.f32 	%f152, [%rd36+20];
	sub.f32 	%f153, %f152, %f30;
	mul.f32 	%f154, %f31, %f153;
	st.global.f32 	[%rd37+20], %f154;
	ld.global.f32 	%f155, [%rd36+24];
	sub.f32 	%f156, %f155, %f30;
	mul.f32 	%f157, %f31, %f156;
	st.global.f32 	[%rd37+24], %f157;
	ld.global.f32 	%f158, [%rd36+28];
	sub.f32 	%f159, %f158, %f30;
	mul.f32 	%f160, %f31, %f159;
	st.global.f32 	[%rd37+28], %f160;
	ld.global.f32 	%f161, [%rd36+32];
	sub.f32 	%f162, %f161, %f30;
	mul.f32 	%f163, %f31, %f162;
	st.global.f32 	[%rd37+32], %f163;
	ld.global.f32 	%f164, [%rd36+36];
	sub.f32 	%f165, %f164, %f30;
	mul.f32 	%f166, %f31, %f165;
	st.global.f32 	[%rd37+36], %f166;
	ld.global.f32 	%f167, [%rd36+40];
	sub.f32 	%f168, %f167, %f30;
	mul.f32 	%f169, %f31, %f168;
	st.global.f32 	[%rd37+40], %f169;
	ld.global.f32 	%f170, [%rd36+44];
	sub.f32 	%f171, %f170, %f30;
	mul.f32 	%f172, %f31, %f171;
	st.global.f32 	[%rd37+44], %f172;
	ld.global.f32 	%f173, [%rd36+48];
	sub.f32 	%f174, %f173, %f30;
	mul.f32 	%f175, %f31, %f174;
	st.global.f32 	[%rd37+48], %f175;
	ld.global.f32 	%f176, [%rd36+52];
	sub.f32 	%f177, %f176, %f30;
	mul.f32 	%f178, %f31, %f177;
	st.global.f32 	[%rd37+52], %f178;
	ld.global.f32 	%f179, [%rd36+56];
	sub.f32 	%f180, %f179, %f30;
	mul.f32 	%f181, %f31, %f180;
	st.global.f32 	[%rd37+56], %f181;
	ld.global.f32 	%f182, [%rd36+60];
	sub.f32 	%f183, %f182, %f30;
	mul.f32 	%f184, %f31, %f183;
	st.global.f32 	[%rd37+60], %f184;
	add.s32 	%r96, %r96, 16;
	setp.eq.s32 	%p18, %r96, %r6;
	mov.u32 	%r98, %r6;
	@%p18 bra 	$L__BB0_8;
	bra.uni 	$L__BB0_7;
$L__BB0_8:
	setp.eq.s32 	%p19, %r4, 0;
	@%p19 bra 	$L__BB0_18;
	add.s32 	%r81, %r4, -1;
	setp.lt.u32 	%p20, %r81, 7;
	@%p20 bra 	$L__BB0_11;
	add.s32 	%r82, %r98, %r10;
	mul.wide.s32 	%rd38, %r82, 4;
	add.s64 	%rd39, %rd1, %rd38;
	ld.global.f32 	%f185, [%rd39];
	sub.f32 	%f186, %f185, %f30;
	mul.f32 	%f187, %f31, %f186;
	add.s64 	%rd40, %rd4, %rd38;
	st.global.f32 	[%rd40], %f187;
	ld.global.f32 	%f188, [%rd39+4];
	sub.f32 	%f189, %f188, %f30;
	mul.f32 	%f190, %f31, %f189;
	st.global.f32 	[%rd40+4], %f190;
	ld.global.f32 	%f191, [%rd39+8];
	sub.f32 	%f192, %f191, %f30;
	mul.f32 	%f193, %f31, %f192;
	st.global.f32 	[%rd40+8], %f193;
	ld.global.f32 	%f194, [%rd39+12];
	sub.f32 	%f195, %f194, %f30;
	mul.f32 	%f196, %f31, %f195;
	st.global.f32 	[%rd40+12], %f196;
	ld.global.f32 	%f197, [%rd39+16];
	sub.f32 	%f198, %f197, %f30;
	mul.f32 	%f199, %f31, %f198;
	st.global.f32 	[%rd40+16], %f199;
	ld.global.f32 	%f200, [%rd39+20];
	sub.f32 	%f201, %f200, %f30;
	mul.f32 	%f202, %f31, %f201;
	st.global.f32 	[%rd40+20], %f202;
	ld.global.f32 	%f203, [%rd39+24];
	sub.f32 	%f204, %f203, %f30;
	mul.f32 	%f205, %f31, %f204;
	st.global.f32 	[%rd40+24], %f205;
	ld.global.f32 	%f206, [%rd39+28];
	sub.f32 	%f207, %f206, %f30;
	mul.f32 	%f208, %f31, %f207;
	st.global.f32 	[%rd40+28], %f208;
	add.s32 	%r98, %r98, 8;
$L__BB0_11:
	setp.eq.s32 	%p21, %r5, 0;
	@%p21 bra 	$L__BB0_18;
	add.s32 	%r83, %r5, -1;
	setp.lt.u32 	%p22, %r83, 3;
	@%p22 bra 	$L__BB0_14;
	add.s32 	%r84, %r98, %r10;
	mul.wide.s32 	%rd41, %r84, 4;
	add.s64 	%rd42, %rd1, %rd41;
	ld.global.f32 	%f209, [%rd42];
	sub.f32 	%f210, %f209, %f30;
	mul.f32 	%f211, %f31, %f210;
	add.s64 	%rd43, %rd4, %rd41;
	st.global.f32 	[%rd43], %f211;
	ld.global.f32 	%f212, [%rd42+4];
	sub.f32 	%f213, %f212, %f30;
	mul.f32 	%f214, %f31, %f213;
	st.global.f32 	[%rd43+4], %f214;
	ld.global.f32 	%f215, [%rd42+8];
	sub.f32 	%f216, %f215, %f30;
	mul.f32 	%f217, %f31, %f216;
	st.global.f32 	[%rd43+8], %f217;
	ld.global.f32 	%f218, [%rd42+12];
	sub.f32 	%f219, %f218, %f30;
	mul.f32 	%f220, %f31, %f219;
	st.global.f32 	[%rd43+12], %f220;
	add.s32 	%r98, %r98, 4;
$L__BB0_14:
	setp.eq.s32 	%p23, %r7, 0;
	@%p23 bra 	$L__BB0_18;
	setp.eq.s32 	%p24, %r7, 1;
	add.s32 	%r85, %r98, %r10;
	mul.wide.s32 	%rd44, %r85, 4;
	add.s64 	%rd5, %rd1, %rd44;
	ld.global.f32 	%f221, [%rd5];
	sub.f32 	%f222, %f221, %f30;
	mul.f32 	%f223, %f31, %f222;
	add.s64 	%rd6, %rd4, %rd44;
	st.global.f32 	[%rd6], %f223;
	@%p24 bra 	$L__BB0_18;
	setp.eq.s32 	%p25, %r7, 2;
	ld.global.f32 	%f224, [%rd5+4];
	sub.f32 	%f225, %f224, %f30;
	mul.f32 	%f226, %f31, %f225;
	st.global.f32 	[%rd6+4], %f226;
	@%p25 bra 	$L__BB0_18;
	ld.global.f32 	%f227, [%rd5+8];
	sub.f32 	%f228, %f227, %f30;
	mul.f32 	%f229, %f31, %f228;
	st.global.f32 	[%rd6+8], %f229;
$L__BB0_18:
	add.s32 	%r94, %r94, 1;
	setp.eq.s32 	%p26, %r94, %r56;
	@%p26 bra 	$L__BB0_37;
	bra.uni 	$L__BB0_4;
$L__BB0_19:
	.pragma "nounroll";
	add.s32 	%r72, %r95, %r10;
	mul.wide.s32 	%rd25, %r72, 4;
	add.s64 	%rd26, %rd1, %rd25;
	ld.global.f32 	%f49, [%rd26];
	add.f32 	%f50, %f368, %f49;
	fma.rn.f32 	%f51, %f49, %f49, %f369;
	ld.global.f32 	%f52, [%rd26+4];
	add.f32 	%f53, %f50, %f52;
	fma.rn.f32 	%f54, %f52, %f52, %f51;
	ld.global.f32 	%f55, [%rd26+8];
	add.f32 	%f56, %f53, %f55;
	fma.rn.f32 	%f57, %f55, %f55, %f54;
	ld.global.f32 	%f58, [%rd26+12];
	add.f32 	%f59, %f56, %f58;
	fma.rn.f32 	%f60, %f58, %f58, %f57;
	ld.global.f32 	%f61, [%rd26+16];
	add.f32 	%f62, %f59, %f61;
	fma.rn.f32 	%f63, %f61, %f61, %f60;
	ld.global.f32 	%f64, [%rd26+20];
	add.f32 	%f65, %f62, %f64;
	fma.rn.f32 	%f66, %f64, %f64, %f63;
	ld.global.f32 	%f67, [%rd26+24];
	add.f32 	%f68, %f65, %f67;
	fma.rn.f32 	%f69, %f67, %f67, %f66;
	ld.global.f32 	%f70, [%rd26+28];
	add.f32 	%f71, %f68, %f70;
	fma.rn.f32 	%f72, %f70, %f70, %f69;
	ld.global.f32 	%f73, [%rd26+32];
	add.f32 	%f74, %f71, %f73;
	fma.rn.f32 	%f75, %f73, %f73, %f72;
	ld.global.f32 	%f76, [%rd26+36];
	add.f32 	%f77, %f74, %f76;
	fma.rn.f32 	%f78, %f76, %f76, %f75;
	ld.global.f32 	%f79, [%rd26+40];
	add.f32 	%f80, %f77, %f79;
	fma.rn.f32 	%f81, %f79, %f79, %f78;
	ld.global.f32 	%f82, [%rd26+44];
	add.f32 	%f83, %f80, %f82;
	fma.rn.f32 	%f84, %f82, %f82, %f81;
	ld.global.f32 	%f85, [%rd26+48];
	add.f32 	%f86, %f83, %f85;
	fma.rn.f32 	%f87, %f85, %f85, %f84;
	ld.global.f32 	%f88, [%rd26+52];
	add.f32 	%f89, %f86, %f88;
	fma.rn.f32 	%f90, %f88, %f88, %f87;
	ld.global.f32 	%f91, [%rd26+56];
	add.f32 	%f92, %f89, %f91;
	fma.rn.f32 	%f93, %f91, %f91, %f90;
	ld.global.f32 	%f94, [%rd26+60];
	add.f32 	%f368, %f92, %f94;
	fma.rn.f32 	%f369, %f94, %f94, %f93;
	add.s32 	%r95, %r95, 16;
	setp.eq.s32 	%p9, %r95, %r6;
	mov.u32 	%r101, %r6;
	@%p9 bra 	$L__BB0_20;
	bra.uni 	$L__BB0_19;
$L__BB0_20:
	setp.eq.s32 	%p10, %r4, 0;
	@%p10 bra 	$L__BB0_30;
	add.s32 	%r73, %r4, -1;
	setp.lt.u32 	%p11, %r73, 7;
	@%p11 bra 	$L__BB0_23;
	add.s32 	%r74, %r101, %r10;
	mul.wide.s32 	%rd27, %r74, 4;
	add.s64 	%rd28, %rd1, %rd27;
	ld.global.f32 	%f96, [%rd28];
	add.f32 	%f97, %f368, %f96;
	fma.rn.f32 	%f98, %f96, %f96, %f369;
	ld.global.f32 	%f99, [%rd28+4];
	add.f32 	%f100, %f97, %f99;
	fma.rn.f32 	%f101, %f99, %f99, %f98;
	ld.global.f32 	%f102, [%rd28+8];
	add.f32 	%f103, %f100, %f102;
	fma.rn.f32 	%f104, %f102, %f102, %f101;
	ld.global.f32 	%f105, [%rd28+12];
	add.f32 	%f106, %f103, %f105;
	fma.rn.f32 	%f107, %f105, %f105, %f104;
	ld.global.f32 	%f108, [%rd28+16];
	add.f32 	%f109, %f106, %f108;
	fma.rn.f32 	%f110, %f108, %f108, %f107;
	ld.global.f32 	%f111, [%rd28+20];
	add.f32 	%f112, %f109, %f111;
	fma.rn.f32 	%f113, %f111, %f111, %f110;
	ld.global.f32 	%f114, [%rd28+24];
	add.f32 	%f115, %f112, %f114;
	fma.rn.f32 	%f116, %f114, %f114, %f113;
	ld.global.f32 	%f117, [%rd28+28];
	add.f32 	%f368, %f115, %f117;
	fma.rn.f32 	%f369, %f117, %f117, %f116;
	add.s32 	%r101, %r101, 8;
$L__BB0_23:
	setp.eq.s32 	%p12, %r5, 0;
	@%p12 bra 	$L__BB0_30;
	add.s32 	%r75, %r5, -1;
	setp.lt.u32 	%p13, %r75, 3;
	@%p13 bra 	$L__BB0_26;
	add.s32 	%r76, %r101, %r10;
	mul.wide.s32 	%rd29, %r76, 4;
	add.s64 	%rd30, %rd1, %rd29;
	ld.global.f32 	%f119, [%rd30];
	add.f32 	%f120, %f368, %f119;
	fma.rn.f32 	%f121, %f119, %f119, %f369;
	ld.global.f32 	%f122, [%rd30+4];
	add.f32 	%f123, %f120, %f122;
	fma.rn.f32 	%f124, %f122, %f122, %f121;
	ld.global.f32 	%f125, [%rd30+8];
	add.f32 	%f126, %f123, %f125;
	fma.rn.f32 	%f127, %f125, %f125, %f124;
	ld.global.f32 	%f128, [%rd30+12];
	add.f32 	%f368, %f126, %f128;
	fma.rn.f32 	%f369, %f128, %f128, %f127;
	add.s32 	%r101, %r101, 4;
$L__BB0_26:
	setp.eq.s32 	%p14, %r7, 0;
	@%p14 bra 	$L__BB0_30;
	setp.eq.s32 	%p15, %r7, 1;
	add.s32 	%r77, %r101, %r10;
	mul.wide.s32 	%rd31, %r77, 4;
	add.s64 	%rd7, %rd1, %rd31;
	ld.global.f32 	%f129, [%rd7];
	add.f32 	%f368, %f368, %f129;
	fma.rn.f32 	%f369, %f129, %f129, %f369;
	@%p15 bra 	$L__BB0_30;
	setp.eq.s32 	%p16, %r7, 2;
	ld.global.f32 	%f130, [%rd7+4];
	add.f32 	%f368, %f368, %f130;
	fma.rn.f32 	%f369, %f130, %f130, %f369;
	@%p16 bra 	$L__BB0_30;
	ld.global.f32 	%f131, [%rd7+8];
	add.f32 	%f368, %f368, %f131;
	fma.rn.f32 	%f369, %f131, %f131, %f369;
$L__BB0_30:
	setp.lt.u32 	%p17, %r2, 16;
	div.rn.f32 	%f30, %f368, %f1;
	div.rn.f32 	%f132, %f369, %f1;
	mul.f32 	%f133, %f30, %f30;
	sub.f32 	%f134, %f132, %f133;
	add.f32 	%f135, %f134, 0f3727C5AC;
	sqrt.rn.f32 	%f136, %f135;
	rcp.rn.f32 	%f31, %f136;
	mul.wide.s32 	%rd32, %r9, 4;
	add.s64 	%rd33, %rd3, %rd32;
	st.global.f32 	[%rd33], %f30;
	add.s64 	%rd34, %rd2, %rd32;
	st.global.f32 	[%rd34], %f31;
	mov.b32 	%r98, 0;
	@%p17 bra 	$L__BB0_8;
	bra.uni 	$L__BB0_6;
$L__BB0_31:
	and.b32  	%r26, %r56, 3;
	setp.lt.u32 	%p4, %r56, 4;
	mov.b32 	%r105, 0;
	@%p4 bra 	$L__BB0_34;
	and.b32  	%r105, %r56, 2147483644;
	mov.f32 	%f36, 0f00000000;
	div.rn.f32 	%f32, %f36, %f1;
	mul.f32 	%f37, %f32, %f32;
	sub.f32 	%f38, %f32, %f37;
	add.f32 	%f39, %f38, 0f3727C5AC;
	sqrt.rn.f32 	%f40, %f39;
	rcp.rn.f32 	%f33, %f40;
	mov.b32 	%r103, 0;
$L__BB0_33:
	add.s32 	%r66, %r103, %r3;
	mul.wide.s32 	%rd19, %r66, 4;
	add.s64 	%rd20, %rd3, %rd19;
	st.global.f32 	[%rd20], %f32;
	add.s64 	%rd21, %rd2, %rd19;
	st.global.f32 	[%rd21], %f33;
	st.global.f32 	[%rd20+4], %f32;
	st.global.f32 	[%rd21+4], %f33;
	st.global.f32 	[%rd20+8], %f32;
	st.global.f32 	[%rd21+8], %f33;
	st.global.f32 	[%rd20+12], %f32;
	st.global.f32 	[%rd21+12], %f33;
	add.s32 	%r103, %r103, 4;
	setp.ne.s32 	%p5, %r103, %r105;
	@%p5 bra 	$L__BB0_33;
$L__BB0_34:
	setp.eq.s32 	%p6, %r26, 0;
	@%p6 bra 	$L__BB0_37;
	mov.f32 	%f41, 0f00000000;
	div.rn.f32 	%f34, %f41, %f1;
	mul.f32 	%f42, %f34, %f34;
	sub.f32 	%f43, %f34, %f42;
	add.f32 	%f44, %f43, 0f3727C5AC;
	sqrt.rn.f32 	%f45, %f44;
	rcp.rn.f32 	%f35, %f45;
	mov.b32 	%r106, 0;
$L__BB0_36:
	.pragma "nounroll";
	add.s32 	%r68, %r105, %r3;
	mul.wide.s32 	%rd22, %r68, 4;
	add.s64 	%rd23, %rd3, %rd22;
	st.global.f32 	[%rd23], %f34;
	add.s64 	%rd24, %rd2, %rd22;
	st.global.f32 	[%rd24], %f35;
	add.s32 	%r105, %r105, 1;
	add.s32 	%r106, %r106, 1;
	setp.ne.s32 	%p7, %r106, %r26;
	@%p7 bra 	$L__BB0_36;
$L__BB0_37:
	setp.lt.s32 	%p27, %r53, 1;
	@%p27 bra 	$L__BB0_53;
	setp.lt.s32 	%p28, %r54, 1;
	@%p28 bra 	$L__BB0_53;
	ld.param.u64 	%rd54, [groupnorm_forward_kernel2_param_2];
	ld.param.u64 	%rd53, [groupnorm_forward_kernel2_param_1];
	and.b32  	%r35, %r54, 15;
	and.b32  	%r36, %r54, 7;
	and.b32  	%r37, %r54, 2147483632;
	and.b32  	%r38, %r54, 3;
	neg.s32 	%r39, %r37;
	cvta.to.global.u64 	%rd8, %rd53;
	cvta.to.global.u64 	%rd9, %rd54;
	mul.lo.s32 	%r40, %r53, %r1;
	mov.b32 	%r107, 0;
$L__BB0_40:
	setp.lt.u32 	%p29, %r54, 16;
	add.s32 	%r88, %r107, %r40;
	mul.lo.s32 	%r42, %r88, %r54;
	mul.wide.u32 	%rd45, %r107, 4;
	add.s64 	%rd10, %rd8, %rd45;
	add.s64 	%rd11, %rd9, %rd45;
	mov.b32 	%r111, 0;
	mov.u32 	%r108, %r42;
	mov.u32 	%r109, %r39;
	@%p29 bra 	$L__BB0_42;
$L__BB0_41:
	.pragma "nounroll";
	mul.wide.s32 	%rd46, %r108, 4;
	add.s64 	%rd47, %rd4, %rd46;
	ld.global.f32 	%f230, [%rd47];
	ld.global.f32 	%f231, [%rd10];
	ld.global.f32 	%f232, [%rd11];
	fma.rn.f32 	%f233, %f230, %f231, %f232;
	st.global.f32 	[%rd47], %f233;
	ld.global.f32 	%f234, [%rd47+4];
	ld.global.f32 	%f235, [%rd10];
	ld.global.f32 	%f236, [%rd11];
	fma.rn.f32 	%f237, %f234, %f235, %f236;
	st.global.f32 	[%rd47+4], %f237;
	ld.global.f32 	%f238, [%rd47+8];
	ld.global.f32 	%f239, [%rd10];
	ld.global.f32 	%f240, [%rd11];
	fma.rn.f32 	%f241, %f238, %f239, %f240;
	st.global.f32 	[%rd47+8], %f241;
	ld.global.f32 	%f242, [%rd47+12];
	ld.global.f32 	%f243, [%rd10];
	ld.global.f32 	%f244, [%rd11];
	fma.rn.f32 	%f245, %f242, %f243, %f244;
	st.global.f32 	[%rd47+12], %f245;
	ld.global.f32 	%f246, [%rd47+16];
	ld.global.f32 	%f247, [%rd10];
	ld.global.f32 	%f248, [%rd11];
	fma.rn.f32 	%f249, %f246, %f247, %f248;
	st.global.f32 	[%rd47+16], %f249;
	ld.global.f32 	%f250, [%rd47+20];
	ld.global.f32 	%f251, [%rd10];
	ld.global.f32 	%f252, [%rd11];
	fma.rn.f32 	%f253, %f250, %f251, %f252;
	st.global.f32 	[%rd47+20], %f253;
	ld.global.f32 	%f254, [%rd47+24];
	ld.global.f32 	%f255, [%rd10];
	ld.global.f32 	%f256, [%rd11];
	fma.rn.f32 	%f257, %f254, %f255, %f256;
	st.global.f32 	[%rd47+24], %f257;
	ld.global.f32 	%f258, [%rd47+28];
	ld.global.f32 	%f259, [%rd10];
	ld.global.f32 	%f260, [%rd11];
	fma.rn.f32 	%f261, %f258, %f259, %f260;
	st.global.f32 	[%rd47+28], %f261;
	ld.global.f32 	%f262, [%rd47+32];
	ld.global.f32 	%f263, [%rd10];
	ld.global.f32 	%f264, [%rd11];
	fma.rn.f32 	%f265, %f262, %f263, %f264;
	st.global.f32 	[%rd47+32], %f265;
	ld.global.f32 	%f266, [%rd47+36];
	ld.global.f32 	%f267, [%rd10];
	ld.global.f32 	%f268, [%rd11];
	fma.rn.f32 	%f269, %f266, %f267, %f268;
	st.global.f32 	[%rd47+36], %f269;
	ld.global.f32 	%f270, [%rd47+40];
	ld.global.f32 	%f271, [%rd10];
	ld.global.f32 	%f272, [%rd11];
	fma.rn.f32 	%f273, %f270, %f271, %f272;
	st.global.f32 	[%rd47+40], %f273;
	ld.global.f32 	%f274, [%rd47+44];
	ld.global.f32 	%f275, [%rd10];
	ld.global.f32 	%f276, [%rd11];
	fma.rn.f32 	%f277, %f274, %f275, %f276;
	st.global.f32 	[%rd47+44], %f277;
	ld.global.f32 	%f278, [%rd47+48];
	ld.global.f32 	%f279, [%rd10];
	ld.global.f32 	%f280, [%rd11];
	fma.rn.f32 	%f281, %f278, %f279, %f280;
	st.global.f32 	[%rd47+48], %f281;
	ld.global.f32 	%f282, [%rd47+52];
	ld.global.f32 	%f283, [%rd10];
	ld.global.f32 	%f284, [%rd11];
	fma.rn.f32 	%f285, %f282, %f283, %f284;
	st.global.f32 	[%rd47+52], %f285;
	ld.global.f32 	%f286, [%rd47+56];
	ld.global.f32 	%f287, [%rd10];
	ld.global.f32 	%f288, [%rd11];
	fma.rn.f32 	%f289, %f286, %f287, %f288;
	st.global.f32 	[%rd47+56], %f289;
	ld.global.f32 	%f290, [%rd47+60];
	ld.global.f32 	%f291, [%rd10];
	ld.global.f32 	%f292, [%rd11];
	fma.rn.f32 	%f293, %f290, %f291, %f292;
	st.global.f32 	[%rd47+60], %f293;
	add.s32 	%r109, %r109, 16;
	add.s32 	%r108, %r108, 16;
	setp.eq.s32 	%p30, %r109, 0;
	mov.u32 	%r111, %r37;
	@%p30 bra 	$L__BB0_42;
	bra.uni 	$L__BB0_41;
$L__BB0_42:
	setp.eq.s32 	%p31, %r35, 0;
	@%p31 bra 	$L__BB0_52;
	add.s32 	%r89, %r35, -1;
	setp.lt.u32 	%p32, %r89, 7;
	@%p32 bra 	$L__BB0_45;
	add.s32 	%r90, %r111, %r42;
	mul.wide.s32 	%rd48, %r90, 4;
	add.s64 	%rd49, %rd4, %rd48;
	ld.global.f32 	%f294, [%rd49];
	ld.global.f32 	%f295, [%rd10];
	ld.global.f32 	%f296, [%rd11];
	fma.rn.f32 	%f297, %f294, %f295, %f296;
	st.global.f32 	[%rd49], %f297;
	ld.global.f32 	%f298, [%rd49+4];
	ld.global.f32 	%f299, [%rd10];
	ld.global.f32 	%f300, [%rd11];
	fma.rn.f32 	%f301, %f298, %f299, %f300;
	st.global.f32 	[%rd49+4], %f301;
	ld.global.f32 	%f302, [%rd49+8];
	ld.global.f32 	%f303, [%rd10];
	ld.global.f32 	%f304, [%rd11];
	fma.rn.f32 	%f305, %f302, %f303, %f304;
	st.global.f32 	[%rd49+8], %f305;
	ld.global.f32 	%f306, [%rd49+12];
	ld.global.f32 	%f307, [%rd10];
	ld.global.f32 	%f308, [%rd11];
	fma.rn.f32 	%f309, %f306, %f307, %f308;
	st.global.f32 	[%rd49+12], %f309;
	ld.global.f32 	%f310, [%rd49+16];
	ld.global.f32 	%f311, [%rd10];
	ld.global.f32 	%f312, [%rd11];
	fma.rn.f32 	%f313, %f310, %f311, %f312;
	st.global.f32 	[%rd49+16], %f313;
	ld.global.f32 	%f314, [%rd49+20];
	ld.global.f32 	%f315, [%rd10];
	ld.global.f32 	%f316, [%rd11];
	fma.rn.f32 	%f317, %f314, %f315, %f316;
	st.global.f32 	[%rd49+20], %f317;
	ld.global.f32 	%f318, [%rd49+24];
	ld.global.f32 	%f319, [%rd10];
	ld.global.f32 	%f320, [%rd11];
	fma.rn.f32 	%f321, %f318, %f319, %f320;
	st.global.f32 	[%rd49+24], %f321;
	ld.global.f32 	%f322, [%rd49+28];
	ld.global.f32 	%f323, [%rd10];
	ld.global.f32 	%f324, [%rd11];
	fma.rn.f32 	%f325, %f322, %f323, %f324;
	st.global.f32 	[%rd49+28], %f325;
	add.s32 	%r111, %r111, 8;
$L__BB0_45:
	setp.eq.s32 	%p33, %r36, 0;
	@%p33 bra 	$L__BB0_52;
	add.s32 	%r91, %r36, -1;
	setp.lt.u32 	%p34, %r91, 3;
	@%p34 bra 	$L__BB0_48;
	add.s32 	%r92, %r111, %r42;
	mul.wide.s32 	%rd50, %r92, 4;
	add.s64 	%rd51, %rd4, %rd50;
	ld.global.f32 	%f326, [%rd51];
	ld.global.f32 	%f327, [%rd10];
	ld.global.f32 	%f328, [%rd11];
	fma.rn.f32 	%f329, %f326, %f327, %f328;
	st.global.f32 	[%rd51], %f329;
	ld.global.f32 	%f330, [%rd51+4];
	ld.global.f32 	%f331, [%rd10];
	ld.global.f32 	%f332, [%rd11];
	fma.rn.f32 	%f333, %f330, %f331, %f332;
	st.global.f32 	[%rd51+4], %f333;
	ld.global.f32 	%f334, [%rd51+8];
	ld.global.f32 	%f335, [%rd10];
	ld.global.f32 	%f336, [%rd11];
	fma.rn.f32 	%f337, %f334, %f335, %f336;
	st.global.f32 	[%rd51+8], %f337;
	ld.global.f32 	%f338, [%rd51+12];
	ld.global.f32 	%f339, [%rd10];
	ld.global.f32 	%f340, [%rd11];
	fma.rn.f32 	%f341, %f338, %f339, %f340;
	st.global.f32 	[%rd51+12], %f341;
	add.s32 	%r111, %r111, 4;
$L__BB0_48:
	setp.eq.s32 	%p35, %r38, 0;
	@%p35 bra 	$L__BB0_52;
	setp.eq.s32 	%p36, %r38, 1;
	add.s32 	%r93, %r111, %r42;
	mul.wide.s32 	%rd52, %r93, 4;
	add.s64 	%rd12, %rd4, %rd52;
	ld.global.f32 	%f342, [%rd12];
	ld.global.f32 	%f343, [%rd10];
	ld.global.f32 	%f344, [%rd11];
	fma.rn.f32 	%f345, %f342, %f343, %f344;
	st.global.f32 	[%rd12], %f345;
	@%p36 bra 	$L__BB0_52;
	setp.eq.s32 	%p37, %r38, 2;
	ld.global.f32 	%f346, [%rd12+4];
	ld.global.f32 	%f347, [%rd10];
	ld.global.f32 	%f348, [%rd11];
	fma.rn.f32 	%f349, %f346, %f347, %f348;
	st.global.f32 	[%rd12+4], %f349;
	@%p37 bra 	$L__BB0_52;
	ld.global.f32 	%f350, [%rd12+8];
	ld.global.f32 	%f351, [%rd10];
	ld.global.f32 	%f352, [%rd11];
	fma.rn.f32 	%f353, %f350, %f351, %f352;
	st.global.f32 	[%rd12+8], %f353;
$L__BB0_52:
	add.s32 	%r107, %r107, 1;
	setp.ne.s32 	%p38, %r107, %r53;
	@%p38 bra 	$L__BB0_40;
$L__BB0_53:
	ret;

}
	// .globl	groupnorm_backward_kernel1
.visible .entry groupnorm_backward_kernel1(
	.param .u64 .ptr .align 1 groupnorm_backward_kernel1_param_0,
	.param .u64 .ptr .align 1 groupnorm_backward_kernel1_param_1,
	.param .u64 .ptr .align 1 groupnorm_backward_kernel1_param_2,
	.param .u64 .ptr .align 1 groupnorm_backward_kernel1_param_3,
	.param .u64 .ptr .align 1 groupnorm_backward_kernel1_param_4,
	.param .u64 .ptr .align 1 groupnorm_backward_kernel1_param_5,
	.param .u64 .ptr .align 1 groupnorm_backward_kernel1_param_6,
	.param .u64 .ptr .align 1 groupnorm_backward_kernel1_param_7,
	.param .u32 groupnorm_backward_kernel1_param_8,
	.param .u32 groupnorm_backward_kernel1_param_9,
	.param .u32 groupnorm_backward_kernel1_param_10
)
{
	.reg .pred 	%p<18>;
	.reg .b32 	%r<44>;
	.reg .b32 	%f<269>;
	.reg .b64 	%rd<107>;

	ld.param.u64 	%rd39, [groupnorm_backward_kernel1_param_1];
	ld.param.u64 	%rd40, [groupnorm_backward_kernel1_param_2];
	ld.param.u64 	%rd41, [groupnorm_backward_kernel1_param_3];
	ld.param.u64 	%rd42, [groupnorm_backward_kernel1_param_4];
	ld.param.u64 	%rd45, [groupnorm_backward_kernel1_param_5];
	ld.param.u64 	%rd43, [groupnorm_backward_kernel1_param_6];
	ld.param.u64 	%rd44, [groupnorm_backward_kernel1_param_7];
	ld.param.u32 	%r23, [groupnorm_backward_kernel1_param_8];
	ld.param.u32 	%r21, [groupnorm_backward_kernel1_param_9];
	ld.param.u32 	%r22, [groupnorm_backward_kernel1_param_10];
	cvta.to.global.u64 	%rd1, %rd39;
	cvta.to.global.u64 	%rd2, %rd40;
	cvta.to.global.u64 	%rd3, %rd45;
	mov.u32 	%r24, %ctaid.x;
	mov.u32 	%r25, %ntid.x;
	mov.u32 	%r26, %tid.x;
	mad.lo.s32 	%r1, %r24, %r25, %r26;
	mul.lo.s32 	%r27, %r21, %r23;
	setp.ge.s32 	%p1, %r1, %r27;
	@%p1 bra 	$L__BB1_22;
	cvta.to.global.u64 	%rd46, %rd43;
	cvta.to.global.u64 	%rd47, %rd44;
	cvta.to.global.u64 	%rd4, %rd42;
	cvta.to.global.u64 	%rd5, %rd41;
	rem.s32 	%r28, %r1, %r21;
	sub.s32 	%r29, %r1, %r28;
	mul.lo.s32 	%r30, %r29, %r22;
	cvt.s64.s32 	%rd48, %r30;
	mul.lo.s32 	%r31, %r28, %r22;
	cvt.s64.s32 	%rd49, %r31;
	add.s64 	%rd6, %rd48, %rd49;
	shl.b64 	%rd50, %rd6, 2;
	add.s64 	%rd7, %rd5, %rd50;
	add.s64 	%rd8, %rd4, %rd50;
	mul.wide.s32 	%rd51, %r1, 4;
	add.s64 	%rd52, %rd46, %rd51;
	ld.global.f32 	%f1, [%rd52];
	add.s64 	%rd53, %rd47, %rd51;
	ld.global.f32 	%f2, [%rd53];
	setp.lt.s32 	%p2, %r22, 1;
	mov.f32 	%f267, 0f00000000;
	mov.f32 	%f268, %f267;
	@%p2 bra 	$L__BB1_13;
	and.b32  	%r2, %r22, 7;
	setp.lt.u32 	%p3, %r22, 8;
	mov.f32 	%f268, 0f00000000;
	mov.b32 	%r39, 0;
	mov.f32 	%f267, %f268;
	@%p3 bra 	$L__BB1_5;
	and.b32  	%r39, %r22, 2147483640;
	neg.s32 	%r37, %r39;
	add.s64 	%rd55, %rd50, 16;
	add.s64 	%rd100, %rd4, %rd55;
	add.s64 	%rd99, %rd3, 16;
	add.s64 	%rd98, %rd5, %rd55;
	mov.f32 	%f268, 0f00000000;
$L__BB1_4:
	.pragma "nounroll";
	ld.global.f32 	%f33, [%rd100+-16];
	sub.f32 	%f34, %f33, %f1;
	mul.f32 	%f35, %f2, %f34;
	ld.global.f32 	%f36, [%rd99+-16];
	ld.global.f32 	%f37, [%rd98+-16];
	mul.f32 	%f38, %f36, %f37;
	add.f32 	%f39, %f267, %f38;
	fma.rn.f32 	%f40, %f35, %f38, %f268;
	ld.global.f32 	%f41, [%rd100+-12];
	sub.f32 	%f42, %f41, %f1;
	mul.f32 	%f43, %f2, %f42;
	ld.global.f32 	%f44, [%rd99+-12];
	ld.global.f32 	%f45, [%rd98+-12];
	mul.f32 	%f46, %f44, %f45;
	add.f32 	%f47, %f39, %f46;
	fma.rn.f32 	%f48, %f43, %f46, %f40;
	ld.global.f32 	%f49, [%rd100+-8];
	sub.f32 	%f50, %f49, %f1;
	mul.f32 	%f51, %f2, %f50;
	ld.global.f32 	%f52, [%rd99+-8];
	ld.global.f32 	%f53, [%rd98+-8];
	mul.f32 	%f54, %f52, %f53;
	add.f32 	%f55, %f47, %f54;
	fma.rn.f32 	%f56, %f51, %f54, %f48;
	ld.global.f32 	%f57, [%rd100+-4];
	sub.f32 	%f58, %f57, %f1;
	mul.f32 	%f59, %f2, %f58;
	ld.global.f32 	%f60, [%rd99+-4];
	ld.global.f32 	%f61, [%rd98+-4];
	mul.f32 	%f62, %f60, %f61;
	add.f32 	%f63, %f55, %f62;
	fma.rn.f32 	%f64, %f59, %f62, %f56;
	ld.global.f32 	%f65, [%rd100];
	sub.f32 	%f66, %f65, %f1;
	mul.f32 	%f67, %f2, %f66;
	ld.global.f32 	%f68, [%rd99];
	ld.global.f32 	%f69, [%rd98];
	mul.f32 	%f70, %f68, %f69;
	add.f32 	%f71, %f63, %f70;
	fma.rn.f32 	%f72, %f67, %f70, %f64;
	ld.global.f32 	%f73, [%rd100+4];
	sub.f32 	%f74, %f73, %f1;
	mul.f32 	%f75, %f2, %f74;
	ld.global.f32 	%f76, [%rd99+4];
	ld.global.f32 	%f77, [%rd98+4];
	mul.f32 	%f78, %f76, %f77;
	add.f32 	%f79, %f71, %f78;
	fma.rn.f32 	%f80, %f75, %f78, %f72;
	ld.global.f32 	%f81, [%rd100+8];
	sub.f32 	%f82, %f81, %f1;
	mul.f32 	%f83, %f2, %f82;
	ld.global.f32 	%f84, [%rd99+8];
	ld.global.f32 	%f85, [%rd98+8];
	mul.f32 	%f86, %f84, %f85;
	add.f32 	%f87, %f79, %f86;
	fma.rn.f32 	%f88, %f83, %f86, %f80;
	ld.global.f32 	%f89, [%rd100+12];
	sub.f32 	%f90, %f89, %f1;
	mul.f32 	%f91, %f2, %f90;
	ld.global.f32 	%f92, [%rd99+12];
	ld.global.f32 	%f93, [%rd98+12];
	mul.f32 	%f94, %f92, %f93;
	add.f32 	%f267, %f87, %f94;
	fma.rn.f32 	%f268, %f91, %f94, %f88;
	add.s32 	%r37, %r37, 8;
	add.s64 	%rd100, %rd100, 32;
	add.s64 	%rd99, %rd99, 32;
	add.s64 	%rd98, %rd98, 32;
	setp.ne.s32 	%p4, %r37, 0;
	@%p4 bra 	$L__BB1_4;
$L__BB1_5:
	setp.eq.s32 	%p5, %r2, 0;
	@%p5 bra 	$L__BB1_13;
	and.b32  	%r8, %r22, 3;
	setp.lt.u32 	%p6, %r2, 4;
	@%p6 bra 	$L__BB1_8;
	mul.wide.u32 	%rd56, %r39, 4;
	add.s64 	%rd57, %rd8, %rd56;
	ld.global.f32 	%f96, [%rd57];
	sub.f32 	%f97, %f96, %f1;
	mul.f32 	%f98, %f2, %f97;
	add.s64 	%rd58, %rd3, %rd56;
	ld.global.f32 	%f99, [%rd58];
	add.s64 	%rd59, %rd7, %rd56;
	ld.global.f32 	%f100, [%rd59];
	mul.f32 	%f101, %f99, %f100;
	add.f32 	%f102, %f267, %f101;
	fma.rn.f32 	%f103, %f98, %f101, %f268;
	ld.global.f32 	%f104, [%rd57+4];
	sub.f32 	%f105, %f104, %f1;
	mul.f32 	%f106, %f2, %f105;
	ld.global.f32 	%f107, [%rd58+4];
	ld.global.f32 	%f108, [%rd59+4];
	mul.f32 	%f109, %f107, %f108;
	add.f32 	%f110, %f102, %f109;
	fma.rn.f32 	%f111, %f106, %f109, %f103;
	ld.global.f32 	%f112, [%rd57+8];
	sub.f32 	%f113, %f112, %f1;
	mul.f32 	%f114, %f2, %f113;
	ld.global.f32 	%f115, [%rd58+8];
	ld.global.f32 	%f116, [%rd59+8];
	mul.f32 	%f117, %f115, %f116;
	add.f32 	%f118, %f110, %f117;
	fma.rn.f32 	%f119, %f114, %f117, %f111;
	ld.global.f32 	%f120, [%rd57+12];
	sub.f32 	%f121, %f120, %f1;
	mul.f32 	%f122, %f2, %f121;
	ld.global.f32 	%f123, [%rd58+12];
	ld.global.f32 	%f124, [%rd59+12];
	mul.f32 	%f125, %f123, %f124;
	add.f32 	%f267, %f118, %f125;
	fma.rn.f32 	%f268, %f122, %f125, %f119;
	add.s32 	%r39, %r39, 4;
$L__BB1_8:
	setp.eq.s32 	%p7, %r8, 0;
	@%p7 bra 	$L__BB1_13;
	setp.eq.s32 	%p8, %r8, 1;
	@%p8 bra 	$L__BB1_11;
	mul.wide.u32 	%rd60, %r39, 4;
	add.s64 	%rd61, %rd8, %rd60;
	ld.global.f32 	%f127, [%rd61];
	sub.f32 	%f128, %f127, %f1;
	mul.f32 	%f129, %f2, %f128;
	add.s64 	%rd62, %rd3, %rd60;
	ld.global.f32 	%f130, [%rd62];
	add.s64 	%rd63, %rd7, %rd60;
	ld.global.f32 	%f131, [%rd63];
	mul.f32 	%f132, %f130, %f131;
	add.f32 	%f133, %f267, %f132;
	fma.rn.f32 	%f134, %f129, %f132, %f268;
	ld.global.f32 	%f135, [%rd61+4];
	sub.f32 	%f136, %f135, %f1;
	mul.f32 	%f137, %f2, %f136;
	ld.global.f32 	%f138, [%rd62+4];
	ld.global.f32 	%f139, [%rd63+4];
	mul.f32 	%f140, %f138, %f139;
	add.f32 	%f267, %f133, %f140;
	fma.rn.f32 	%f268, %f137, %f140, %f134;
	add.s32 	%r39, %r39, 2;
$L__BB1_11:
	and.b32  	%r33, %r22, 1;
	setp.eq.b32 	%p9, %r33, 1;
	not.pred 	%p10, %p9;
	@%p10 bra 	$L__BB1_13;
	mul.wide.u32 	%rd64, %r39, 4;
	add.s64 	%rd65, %rd8, %rd64;
	ld.global.f32 	%f141, [%rd65];
	sub.f32 	%f142, %f141, %f1;
	mul.f32 	%f143, %f2, %f142;
	add.s64 	%rd66, %rd3, %rd64;
	ld.global.f32 	%f144, [%rd66];
	add.s64 	%rd67, %rd7, %rd64;
	ld.global.f32 	%f145, [%rd67];
	mul.f32 	%f146, %f144, %f145;
	add.f32 	%f267, %f267, %f146;
	fma.rn.f32 	%f268, %f143, %f146, %f268;
$L__BB1_13:
	setp.lt.s32 	%p11, %r22, 1;
	cvt.rn.f32.s32 	%f147, %r22;
	div.rn.f32 	%f27, %f267, %f147;
	div.rn.f32 	%f28, %f268, %f147;
	@%p11 bra 	$L__BB1_22;
	setp.lt.u32 	%p12, %r22, 4;
	mov.b32 	%r43, 0;
	@%p12 bra 	$L__BB1_17;
	ld.param.u64 	%rd93, [groupnorm_backward_kernel1_param_0];
	and.b32  	%r43, %r22, 2147483644;
	neg.s32 	%r41, %r43;
	shl.b64 	%rd68, %rd6, 2;
	add.s64 	%rd69, %rd68, 8;
	add.s64 	%rd106, %rd4, %rd69;
	add.s64 	%rd105, %rd3, 8;
	add.s64 	%rd104, %rd5, %rd69;
	add.s64 	%rd103, %rd1, 8;
	cvta.to.global.u64 	%rd70, %rd93;
	add.s64 	%rd102, %rd70, %rd69;
	add.s64 	%rd101, %rd2, 8;
$L__BB1_16:
	.pragma "nounroll";
	ld.global.f32 	%f148, [%rd106+-8];
	sub.f32 	%f149, %f148, %f1;
	mul.f32 	%f150, %f2, %f149;
	ld.global.f32 	%f151, [%rd105+-8];
	ld.global.f32 	%f152, [%rd104+-8];
	atom.global.add.f32 	%f153, [%rd101+-8], %f152;
	ld.global.f32 	%f154, [%rd104+-8];
	mul.f32 	%f155, %f150, %f154;
	atom.global.add.f32 	%f156, [%rd103+-8], %f155;
	fma.rn.f32 	%f157, %f151, %f152, 0f00000000;
	sub.f32 	%f158, %f157, %f27;
	mul.f32 	%f159, %f28, %f150;
	sub.f32 	%f160, %f158, %f159;
	ld.global.f32 	%f161, [%rd102+-8];
	fma.rn.f32 	%f162, %f2, %f160, %f161;
	st.global.f32 	[%rd102+-8], %f162;
	ld.global.f32 	%f163, [%rd106+-4];
	sub.f32 	%f164, %f163, %f1;
	mul.f32 	%f165, %f2, %f164;
	ld.global.f32 	%f166, [%rd105+-4];
	ld.global.f32 	%f167, [%rd104+-4];
	atom.global.add.f32 	%f168, [%rd101+-4], %f167;
	ld.global.f32 	%f169, [%rd104+-4];
	mul.f32 	%f170, %f165, %f169;
	atom.global.add.f32 	%f171, [%rd103+-4], %f170;
	fma.rn.f32 	%f172, %f166, %f167, 0f00000000;
	sub.f32 	%f173, %f172, %f27;
	mul.f32 	%f174, %f28, %f165;
	sub.f32 	%f175, %f173, %f174;
	ld.global.f32 	%f176, [%rd102+-4];
	fma.rn.f32 	%f177, %f2, %f175, %f176;
	st.global.f32 	[%rd102+-4], %f177;
	ld.global.f32 	%f178, [%rd106];
	sub.f32 	%f179, %f178, %f1;
	mul.f32 	%f180, %f2, %f179;
	ld.global.f32 	%f181, [%rd105];
	ld.global.f32 	%f182, [%rd104];
	atom.global.add.f32 	%f183, [%rd101], %f182;
	ld.global.f32 	%f184, [%rd104];
	mul.f32 	%f185, %f180, %f184;
	atom.global.add.f32 	%f186, [%rd103], %f185;
	fma.rn.f32 	%f187, %f181, %f182, 0f00000000;
	sub.f32 	%f188, %f187, %f27;
	mul.f32 	%f189, %f28, %f180;
	sub.f32 	%f190, %f188, %f189;
	ld.global.f32 	%f191, [%rd102];
	fma.rn.f32 	%f192, %f2, %f190, %f191;
	st.global.f32 	[%rd102], %f192;
	ld.global.f32 	%f193, [%rd106+4];
	sub.f32 	%f194, %f193, %f1;
	mul.f32 	%f195, %f2, %f194;
	ld.global.f32 	%f196, [%rd105+4];
	ld.global.f32 	%f197, [%rd104+4];
	atom.global.add.f32 	%f198, [%rd101+4], %f197;
	ld.global.f32 	%f199, [%rd104+4];
	mul.f32 	%f200, %f195, %f199;
	atom.global.add.f32 	%f201, [%rd103+4], %f200;
	fma.rn.f32 	%f202, %f196, %f197, 0f00000000;
	sub.f32 	%f203, %f202, %f27;
	mul.f32 	%f204, %f28, %f195;
	sub.f32 	%f205, %f203, %f204;
	ld.global.f32 	%f206, [%rd102+4];
	fma.rn.f32 	%f207, %f2, %f205, %f206;
	st.global.f32 	[%rd102+4], %f207;
	add.s32 	%r41, %r41, 4;
	add.s64 	%rd106, %rd106, 16;
	add.s64 	%rd105, %rd105, 16;
	add.s64 	%rd104, %rd104, 16;
	add.s64 	%rd103, %rd103, 16;
	add.s64 	%rd102, %rd102, 16;
	add.s64 	%rd101, %rd101, 16;
	setp.ne.s32 	%p13, %r41, 0;
	@%p13 bra 	$L__BB1_16;
$L__BB1_17:
	and.b32  	%r18, %r22, 3;
	setp.eq.s32 	%p14, %r18, 0;
	@%p14 bra 	$L__BB1_22;
	ld.param.u64 	%rd97, [groupnorm_backward_kernel1_param_2];
	ld.param.u64 	%rd96, [groupnorm_backward_kernel1_param_1];
	cvta.to.global.u64 	%rd36, %rd97;
	cvta.to.global.u64 	%rd37, %rd96;
	setp.eq.s32 	%p15, %r18, 1;
	@%p15 bra 	$L__BB1_20;
	ld.param.u64 	%rd94, [groupnorm_backward_kernel1_param_0];
	cvt.u64.u32 	%rd71, %r43;
	mul.wide.u32 	%rd72, %r43, 4;
	add.s64 	%rd73, %rd8, %rd72;
	ld.global.f32 	%f208, [%rd73];
	sub.f32 	%f209, %f208, %f1;
	mul.f32 	%f210, %f2, %f209;
	add.s64 	%rd74, %rd3, %rd72;
	ld.global.f32 	%f211, [%rd74];
	add.s64 	%rd75, %rd7, %rd72;
	ld.global.f32 	%f212, [%rd75];
	add.s64 	%rd76, %rd36, %rd72;
	atom.global.add.f32 	%f213, [%rd76], %f212;
	add.s64 	%rd77, %rd37, %rd72;
	ld.global.f32 	%f214, [%rd75];
	mul.f32 	%f215, %f210, %f214;
	atom.global.add.f32 	%f216, [%rd77], %f215;
	fma.rn.f32 	%f217, %f211, %f212, 0f00000000;
	sub.f32 	%f218, %f217, %f27;
	mul.f32 	%f219, %f28, %f210;
	sub.f32 	%f220, %f218, %f219;
	add.s64 	%rd78, %rd6, %rd71;
	cvta.to.global.u64 	%rd79, %rd94;
	shl.b64 	%rd80, %rd78, 2;
	add.s64 	%rd81, %rd79, %rd80;
	ld.global.f32 	%f221, [%rd81];
	fma.rn.f32 	%f222, %f2, %f220, %f221;
	st.global.f32 	[%rd81], %f222;
	ld.global.f32 	%f223, [%rd73+4];
	sub.f32 	%f224, %f223, %f1;
	mul.f32 	%f225, %f2, %f224;
	ld.global.f32 	%f226, [%rd74+4];
	ld.global.f32 	%f227, [%rd75+4];
	atom.global.add.f32 	%f228, [%rd76+4], %f227;
	ld.global.f32 	%f229, [%rd75+4];
	mul.f32 	%f230, %f225, %f229;
	atom.global.add.f32 	%f231, [%rd77+4], %f230;
	fma.rn.f32 	%f232, %f226, %f227, 0f00000000;
	sub.f32 	%f233, %f232, %f27;
	mul.f32 	%f234, %f28, %f225;
	sub.f32 	%f235, %f233, %f234;
	ld.global.f32 	%f236, [%rd81+4];
	fma.rn.f32 	%f237, %f2, %f235, %f236;
	st.global.f32 	[%rd81+4], %f237;
	add.s32 	%r43, %r43, 2;
$L__BB1_20:
	and.b32  	%r36, %r22, 1;
	setp.eq.b32 	%p16, %r36, 1;
	not.pred 	%p17, %p16;
	@%p17 bra 	$L__BB1_22;
	ld.param.u64 	%rd95, [groupnorm_backward_kernel1_param_0];
	cvt.u64.u32 	%rd82, %r43;
	mul.wide.u32 	%rd83, %r43, 4;
	add.s64 	%rd84, %rd8, %rd83;
	ld.global.f32 	%f238, [%rd84];
	sub.f32 	%f239, %f238, %f1;
	mul.f32 	%f240, %f2, %f239;
	add.s64 	%rd85, %rd3, %rd83;
	ld.global.f32 	%f241, [%rd85];
	add.s64 	%rd86, %rd7, %rd83;
	ld.global.f32 	%f242, [%rd86];
	add.s64 	%rd87, %rd36, %rd83;
	atom.global.add.f32 	%f243, [%rd87], %f242;
	add.s64 	%rd88, %rd37, %rd83;
	ld.global.f32 	%f244, [%rd86];
	mul.f32 	%f245, %f240, %f244;
	atom.global.add.f32 	%f246, [%rd88], %f245;
	fma.rn.f32 	%f247, %f241, %f242, 0f00000000;
	sub.f32 	%f248, %f247, %f27;
	mul.f32 	%f249, %f28, %f240;
	sub.f32 	%f250, %f248, %f249;
	add.s64 	%rd89, %rd6, %rd82;
	cvta.to.global.u64 	%rd90, %rd95;
	shl.b64 	%rd91, %rd89, 2;
	add.s64 	%rd92, %rd90, %rd91;
	ld.global.f32 	%f251, [%rd92];
	fma.rn.f32 	%f252, %f2, %f250, %f251;
	st.global.f32 	[%rd92], %f252;
$L__BB1_22:
	ret;

}


// ===== COMPILED SASS (sm_100) =====

	.target	sm_100

	.elftype	@"ET_EXEC"


//--------------------- .note.nv.tkinfo           --------------------------
	.section	.note.nv.tkinfo,"",@"SHT_NOTE"
	.sectionflags	@"SHF_NOTE_NV_TKINFO"
	.tkinfo
        /*0018*/ 	.word	0x00000002
        /*0030*/ 	.string	""
        /*0030*/ 	.string	"ptxas"
        /*0030*/ 	.string	"Cuda compilation tools, release 13.0, V13.0.88"
        /*0030*/ 	.string	"Build cuda_13.0.r13.0/compiler.36424714_0"
        /*0030*/ 	.string	"-arch sm_100 -m 64 "



//--------------------- .note.nv.cuinfo           --------------------------
	.section	.note.nv.cuinfo,"",@"SHT_NOTE"
	.sectionflags	@"SHF_NOTE_NV_CUINFO"
        /*0018*/ 	.short	0x0002
        /*001a*/ 	.short	0x0064
        /*001c*/ 	.short	0x0082
	.zero		2


//--------------------- .nv.info                  --------------------------
	.section	.nv.info,"",@"SHT_CUDA_INFO"
	.align	4


	//----- nvinfo : EIATTR_REGCOUNT
	.align		4
        /*0000*/ 	.byte	0x04, 0x2f
        /*0002*/ 	.short	(.L_1 - .L_0)
	.align		4
.L_0:
        /*0004*/ 	.word	index@(groupnorm_forward_kernel2)
        /*0008*/ 	.word	0x00000020


	//----- nvinfo : EIATTR_FRAME_SIZE
	.align		4
.L_1:
        /*000c*/ 	.byte	0x04, 0x11
        /*000e*/ 	.short	(.L_3 - .L_2)
	.align		4
.L_2:
        /*0010*/ 	.word	index@($__internal_3_$__cuda_sm3x_div_rn_noftz_f32_slowpath)
        /*0014*/ 	.word	0x00000000


	//----- nvinfo : EIATTR_FRAME_SIZE
	.align		4
.L_3:
        /*0018*/ 	.byte	0x04, 0x11
        /*001a*/ 	.short	(.L_5 - .L_4)
	.align		4
.L_4:
        /*001c*/ 	.word	index@($__internal_2_$__cuda_sm20_sqrt_rn_f32_slowpath)
        /*0020*/ 	.word	0x00000000


	//----- nvinfo : EIATTR_FRAME_SIZE
	.align		4
.L_5:
        /*0024*/ 	.byte	0x04, 0x11
        /*0026*/ 	.short	(.L_7 - .L_6)
	.align		4
.L_6:
        /*0028*/ 	.word	index@($__internal_1_$__cuda_sm20_rcp_rn_f32_slowpath)
        /*002c*/ 	.word	0x00000000


	//----- nvinfo : EIATTR_FRAME_SIZE
	.align		4
.L_7:
        /*0030*/ 	.byte	0x04, 0x11
        /*0032*/ 	.short	(.L_9 - .L_8)
	.align		4
.L_8:
        /*0034*/ 	.word	index@(groupnorm_forward_kernel2)
        /*0038*/ 	.word	0x00000000


	//----- nvinfo : EIATTR_REGCOUNT
	.align		4
.L_9:
        /*003c*/ 	.byte	0x04, 0x2f
        /*003e*/ 	.short	(.L_11 - .L_10)
	.align		4
.L_10:
        /*0040*/ 	.word	index@(groupnorm_backward_kernel1)
        /*0044*/ 	.word	0x00000028


	//----- nvinfo : EIATTR_FRAME_SIZE
	.align		4
.L_11:
        /*0048*/ 	.byte	0x04, 0x11
        /*004a*/ 	.short	(.L_13 - .L_12)
	.align		4
.L_12:
        /*004c*/ 	.word	index@($__internal_0_$__cuda_sm3x_div_rn_noftz_f32_slowpath)
        /*0050*/ 	.word	0x00000000


	//----- nvinfo : EIATTR_FRAME_SIZE
	.align		4
.L_13:
        /*0054*/ 	.byte	0x04, 0x11
        /*0056*/ 	.short	(.L_15 - .L_14)
	.align		4
.L_14:
        /*0058*/ 	.word	index@(groupnorm_backward_kernel1)
        /*005c*/ 	.word	0x00000000


	//----- nvinfo : EIATTR_MIN_STACK_SIZE
	.align		4
.L_15:
        /*0060*/ 	.byte	0x04, 0x12
        /*0062*/ 	.short	(.L_17 - .L_16)
	.align		4
.L_16:
        /*0064*/ 	.word	index@(groupnorm_backward_kernel1)
        /*0068*/ 	.word	0x00000000


	//----- nvinfo : EIATTR_MIN_STACK_SIZE
	.align		4
.L_17:
        /*006c*/ 	.byte	0x04, 0x12
        /*006e*/ 	.short	(.L_19 - .L_18)
	.align		4
.L_18:
        /*0070*/ 	.word	index@(groupnorm_forward_kernel2)
        /*0074*/ 	.word	0x00000000
.L_19:


//--------------------- .nv.compat                --------------------------
	.section	.nv.compat,"",@"SHT_CUDA_COMPAT_INFO"
	.align	4
        /*0000*/ 	.byte	0x02, 0x09, 0x00, 0x00, 0x02, 0x02, 0x01, 0x00, 0x02, 0x05, 0x05, 0x00, 0x03, 0x07, 0x01, 0x01
        /*0010*/ 	.byte	0x02, 0x03, 0x00, 0x00, 0x02, 0x06, 0x01, 0x00, 0x04, 0x0b, 0x08, 0x00, 0x01, 0x00, 0x00, 0x00
        /*0020*/ 	.byte	0x00, 0x00, 0x00, 0x00


//--------------------- .nv.info.groupnorm_backward_kernel1 --------------------------
	.section	.nv.info.groupnorm_backward_kernel1,"",@"SHT_CUDA_INFO"
	.sectionflags	@""
	.align	4


	//----- nvinfo : EIATTR_CUDA_API_VERSION
	.align		4
        /*0000*/ 	.byte	0x04, 0x37
        /*0002*/ 	.short	(.L_21 - .L_20)
.L_20:
        /*0004*/ 	.word	0x00000082


	//----- nvinfo : EIATTR_KPARAM_INFO
	.align		4
.L_21:
        /*0008*/ 	.byte	0x04, 0x17
        /*000a*/ 	.short	(.L_23 - .L_22)
.L_22:
        /*000c*/ 	.word	0x00000000
        /*0010*/ 	.short	0x000a
        /*0012*/ 	.short	0x0048
        /*0014*/ 	.byte	0x00, 0xf0, 0x11, 0x00


	//----- nvinfo : EIATTR_KPARAM_INFO
	.align		4
.L_23:
        /*0018*/ 	.byte	0x04, 0x17
        /*001a*/ 	.short	(.L_25 - .L_24)
.L_24:
        /*001c*/ 	.word	0x00000000
        /*0020*/ 	.short	0x0009
        /*0022*/ 	.short	0x0044
        /*0024*/ 	.byte	0x00, 0xf0, 0x11, 0x00


	//----- nvinfo : EIATTR_KPARAM_INFO
	.align		4
.L_25:
        /*0028*/ 	.byte	0x04, 0x17
        /*002a*/ 	.short	(.L_27 - .L_26)
.L_26:
        /*002c*/ 	.word	0x00000000
        /*0030*/ 	.short	0x0008
        /*0032*/ 	.short	0x0040
        /*0034*/ 	.byte	0x00, 0xf0, 0x11, 0x00


	//----- nvinfo : EIATTR_KPARAM_INFO
	.align		4
.L_27:
        /*0038*/ 	.byte	0x04, 0x17
        /*003a*/ 	.short	(.L_29 - .L_28)
.L_28:
        /*003c*/ 	.word	0x00000000
        /*0040*/ 	.short	0x0007
        /*0042*/ 	.short	0x0038
        /*0044*/ 	.byte	0x00, 0xf5, 0x21, 0x00


	//----- nvinfo : EIATTR_KPARAM_INFO
	.align		4
.L_29:
        /*0048*/ 	.byte	0x04, 0x17
        /*004a*/ 	.short	(.L_31 - .L_30)
.L_30:
        /*004c*/ 	.word	0x00000000
        /*0050*/ 	.short	0x0006
        /*0052*/ 	.short	0x0030
        /*0054*/ 	.byte	0x00, 0xf5, 0x21, 0x00


	//----- nvinfo : EIATTR_KPARAM_INFO
	.align		4
.L_31:
        /*0058*/ 	.byte	0x04, 0x17
        /*005a*/ 	.short	(.L_33 - .L_32)
.L_32:
        /*005c*/ 	.word	0x00000000
        /*0060*/ 	.short	0x0005
        /*0062*/ 	.short	0x0028
        /*0064*/ 	.byte	0x00, 0xf5, 0x21, 0x00


	//----- nvinfo : EIATTR_KPARAM_INFO
	.align		4
.L_33:
        /*0068*/ 	.byte	0x04, 0x17
        /*006a*/ 	.short	(.L_35 - .L_34)
.L_34:
        /*006c*/ 	.word	0x00000000
        /*0070*/ 	.short	0x0004
        /*0072*/ 	.short	0x0020
        /*0074*/ 	.byte	0x00, 0xf5, 0x21, 0x00


	//----- nvinfo : EIATTR_KPARAM_INFO
	.align		4
.L_35:
        /*0078*/ 	.byte	0x04, 0x17
        /*007a*/ 	.short	(.L_37 - .L_36)
.L_36:
        /*007c*/ 	.word	0x00000000
        /*0080*/ 	.short	0x0003
        /*0082*/ 	.short	0x0018
        /*0084*/ 	.byte	0x00, 0xf5, 0x21, 0x00


	//----- nvinfo : EIATTR_KPARAM_INFO
	.align		4
.L_37:
        /*0088*/ 	.byte	0x04, 0x17
        /*008a*/ 	.short	(.L_39 - .L_38)
.L_38:
        /*008c*/ 	.word	0x00000000
        /*0090*/ 	.short	0x0002
        /*0092*/ 	.short	0x0010
        /*0094*/ 	.byte	0x00, 0xf5, 0x21, 0x00


	//----- nvinfo : EIATTR_KPARAM_INFO
	.align		4
.L_39:
        /*0098*/ 	.byte	0x04, 0x17
        /*009a*/ 	.short	(.L_41 - .L_40)
.L_40:
        /*009c*/ 	.word	0x00000000
        /*00a0*/ 	.short	0x0001
        /*00a2*/ 	.short	0x0008
        /*00a4*/ 	.byte	0x00, 0xf5, 0x21, 0x00


	//----- nvinfo : EIATTR_KPARAM_INFO
	.align		4
.L_41:
        /*00a8*/ 	.byte	0x04, 0x17
        /*00aa*/ 	.short	(.L_43 - .L_42)
.L_42:
        /*00ac*/ 	.word	0x00000000
        /*00b0*/ 	.short	0x0000
        /*00b2*/ 	.short	0x0000
        /*00b4*/ 	.byte	0x00, 0xf5, 0x21, 0x00


	//----- nvinfo : EIATTR_SPARSE_MMA_MASK
	.align		4
.L_43:
        /*00b8*/ 	.byte	0x03, 0x50
        /*00ba*/ 	.short	0x0000


	//----- nvinfo : EIATTR_MAXREG_COUNT
	.align		4
        /*00bc*/ 	.byte	0x03, 0x1b
        /*00be*/ 	.short	0x00ff


	//----- nvinfo : EIATTR_MERCURY_ISA_VERSION
	.align		4
        /*00c0*/ 	.byte	0x03, 0x5f
        /*00c2*/ 	.short	0x0101


	//----- nvinfo : EIATTR_VRC_CTA_INIT_COUNT
	.align		4
        /*00c4*/ 	.byte	0x02, 0x4a
	.zero		1
	.zero		1


	//----- nvinfo : EIATTR_EXIT_INSTR_OFFSETS
	.align		4
        /*00c8*/ 	.byte	0x04, 0x1c
        /*00ca*/ 	.short	(.L_45 - .L_44)


	//   ....[0]....
.L_44:
        /*00cc*/ 	.word	0x00000080


	//   ....[1]....
        /*00d0*/ 	.word	0x00001060


	//   ....[2]....
        /*00d4*/ 	.word	0x00001710


	//   ....[3]....
        /*00d8*/ 	.word	0x00001a20


	//   ....[4]....
        /*00dc*/ 	.word	0x00001bf0


	//----- nvinfo : EIATTR_CRS_STACK_SIZE
	.align		4
.L_45:
        /*00e0*/ 	.byte	0x04, 0x1e
        /*00e2*/ 	.short	(.L_47 - .L_46)
.L_46:
        /*00e4*/ 	.word	0x00000000


	//----- nvinfo : EIATTR_CBANK_PARAM_SIZE
	.align		4
.L_47:
        /*00e8*/ 	.byte	0x03, 0x19
        /*00ea*/ 	.short	0x004c


	//----- nvinfo : EIATTR_PARAM_CBANK
	.align		4
        /*00ec*/ 	.byte	0x04, 0x0a
        /*00ee*/ 	.short	(.L_49 - .L_48)
	.align		4
.L_48:
        /*00f0*/ 	.word	index@(.nv.constant0.groupnorm_backward_kernel1)
        /*00f4*/ 	.short	0x0380
        /*00f6*/ 	.short	0x004c


	//----- nvinfo : EIATTR_SW_WAR
	.align		4
.L_49:
        /*00f8*/ 	.byte	0x04, 0x36
        /*00fa*/ 	.short	(.L_51 - .L_50)
.L_50:
        /*00fc*/ 	.word	0x00000008
.L_51:


//--------------------- .nv.info.groupnorm_forward_kernel2 --------------------------
	.section	.nv.info.groupnorm_forward_kernel2,"",@"SHT_CUDA_INFO"
	.sectionflags	@""
	.align	4


	//----- nvinfo : EIATTR_CUDA_API_VERSION
	.align		4
        /*0000*/ 	.byte	0x04, 0x37
        /*0002*/ 	.short	(.L_53 - .L_52)
.L_52:
        /*0004*/ 	.word	0x00000082


	//----- nvinfo : EIATTR_KPARAM_INFO
	.align		4
.L_53:
        /*0008*/ 	.byte	0x04, 0x17
        /*000a*/ 	.short	(.L_55 - .L_54)
.L_54:
        /*000c*/ 	.word	0x00000000
        /*0010*/ 	.short	0x000a
        /*0012*/ 	.short	0x0040
        /*0014*/ 	.byte	0x00, 0xf0, 0x11, 0x00


	//----- nvinfo : EIATTR_KPARAM_INFO
	.align		4
.L_55:
        /*0018*/ 	.byte	0x04, 0x17
        /*001a*/ 	.short	(.L_57 - .L_56)
.L_56:
        /*001c*/ 	.word	0x00000000
        /*0020*/ 	.short	0x0009
        /*0022*/ 	.short	0x003c
        /*0024*/ 	.byte	0x00, 0xf0, 0x11, 0x00


	//----- nvinfo : EIATTR_KPARAM_INFO
	.align		4
.L_57:
        /*0028*/ 	.byte	0x04, 0x17
        /*002a*/ 	.short	(.L_59 - .L_58)
.L_58:
        /*002c*/ 	.word	0x00000000
        /*0030*/ 	.short	0x0008
        /*0032*/ 	.short	0x0038
        /*0034*/ 	.byte	0x00, 0xf0, 0x11, 0x00


	//----- nvinfo : EIATTR_KPARAM_INFO
	.align		4
.L_59:
        /*0038*/ 	.byte	0x04, 0x17
        /*003a*/ 	.short	(.L_61 - .L_60)
.L_60:
        /*003c*/ 	.word	0x00000000
        /*0040*/ 	.short	0x0007
        /*0042*/ 	.short	0x0034
        /*0044*/ 	.byte	0x00, 0xf0, 0x11, 0x00


	//----- nvinfo : EIATTR_KPARAM_INFO
	.align		4
.L_61:
        /*0048*/ 	.byte	0x04, 0x17
        /*004a*/ 	.short	(.L_63 - .L_62)
.L_62:
        /*004c*/ 	.word	0x00000000
        /*0050*/ 	.short	0x0006
        /*0052*/ 	.short	0x0030
        /*0054*/ 	.byte	0x00, 0xf0, 0x11, 0x00


	//----- nvinfo : EIATTR_KPARAM_INFO
	.align		4
.L_63:
        /*0058*/ 	.byte	0x04, 0x17
        /*005a*/ 	.short	(.L_65 - .L_64)
.L_64:
        /*005c*/ 	.word	0x00000000
        /*0060*/ 	.short	0x0005
        /*0062*/ 	.short	0x0028
        /*0064*/ 	.byte	0x00, 0xf5, 0x21, 0x00


	//----- nvinfo : EIATTR_KPARAM_INFO
	.align		4
.L_65:
        /*0068*/ 	.byte	0x04, 0x17
        /*006a*/ 	.short	(.L_67 - .L_66)
.L_66:
        /*006c*/ 	.word	0x00000000
        /*0070*/ 	.short	0x0004
        /*0072*/ 	.short	0x0020
        /*0074*/ 	.byte	0x00, 0xf5, 0x21, 0x00


	//----- nvinfo : EIATTR_KPARAM_INFO
	.align		4
.L_67:
        /*0078*/ 	.byte	0x04, 0x17
        /*007a*/ 	.short	(.L_69 - .L_68)
.L_68:
        /*007c*/ 	.word	0x00000000
        /*0080*/ 	.short	0x0003
        /*0082*/ 	.short	0x0018
        /*0084*/ 	.byte	0x00, 0xf5, 0x21, 0x00


	//----- nvinfo : EIATTR_KPARAM_INFO
	.align		4
.L_69:
        /*0088*/ 	.byte	0x04, 0x17
        /*008a*/ 	.short	(.L_71 - .L_70)
.L_70:
        /*008c*/ 	.word	0x00000000
        /*0090*/ 	.short	0x0002
        /*0092*/ 	.short	0x0010
        /*0094*/ 	.byte	0x00, 0xf5, 0x21, 0x00


	//----- nvinfo : EIATTR_KPARAM_INFO
	.align		4
.L_71:
        /*0098*/ 	.byte	0x04, 0x17
        /*009a*/ 	.short	(.L_73 - .L_72)
.L_72:
        /*009c*/ 	.word	0x00000000
        /*00a0*/ 	.short	0x0001
        /*00a2*/ 	.short	0x0008
        /*00a4*/ 	.byte	0x00, 0xf5, 0x21, 0x00


	//----- nvinfo : EIATTR_KPARAM_INFO
	.align		4
.L_73:
        /*00a8*/ 	.byte	0x04, 0x17
        /*00aa*/ 	.short	(.L_75 - .L_74)
.L_74:
        /*00ac*/ 	.word	0x00000000
        /*00b0*/ 	.short	0x0000
        /*00b2*/ 	.short	0x0000
        /*00b4*/ 	.byte	0x00, 0xf5, 0x21, 0x00


	//----- nvinfo : EIATTR_SPARSE_MMA_MASK
	.align		4
.L_75:
        /*00b8*/ 	.byte	0x03, 0x50
        /*00ba*/ 	.short	0x0000


	//----- nvinfo : EIATTR_MAXREG_COUNT
	.align		4
        /*00bc*/ 	.byte	0x03, 0x1b
        /*00be*/ 	.short	0x00ff


	//----- nvinfo : EIATTR_MERCURY_ISA_VERSION
	.align		4
        /*00c0*/ 	.byte	0x03, 0x5f
        /*00c2*/ 	.short	0x0101


	//----- nvinfo : EIATTR_VRC_CTA_INIT_COUNT
	.align		4
        /*00c4*/ 	.byte	0x02, 0x4a
	.zero		1
	.zero		1


	//----- nvinfo : EIATTR_EXIT_INSTR_OFFSETS
	.align		4
        /*00c8*/ 	.byte	0x04, 0x1c
        /*00ca*/ 	.short	(.L_77 - .L_76)


	//   ....[0]....
.L_76:
        /*00cc*/ 	.word	0x000000a0


	//   ....[1]....
        /*00d0*/ 	.word	0x000026b0


	//   ....[2]....
        /*00d4*/ 	.word	0x000026e0


	//   ....[3]....
        /*00d8*/ 	.word	0x00003420


	//----- nvinfo : EIATTR_CRS_STACK_SIZE
	.align		4
.L_77:
        /*00dc*/ 	.byte	0x04, 0x1e
        /*00de*/ 	.short	(.L_79 - .L_78)
.L_78:
        /*00e0*/ 	.word	0x00000000


	//----- nvinfo : EIATTR_CBANK_PARAM_SIZE
	.align		4
.L_79:
        /*00e4*/ 	.byte	0x03, 0x19
        /*00e6*/ 	.short	0x0044


	//----- nvinfo : EIATTR_PARAM_CBANK
	.align		4
        /*00e8*/ 	.byte	0x04, 0x0a
        /*00ea*/ 	.short	(.L_81 - .L_80)
	.align		4
.L_80:
        /*00ec*/ 	.word	index@(.nv.constant0.groupnorm_forward_kernel2)
        /*00f0*/ 	.short	0x0380
        /*00f2*/ 	.short	0x0044


	//----- nvinfo : EIATTR_SW_WAR
	.align		4
.L_81:
        /*00f4*/ 	.byte	0x04, 0x36
        /*00f6*/ 	.short	(.L_83 - .L_82)
.L_82:
        /*00f8*/ 	.word	0x00000008
.L_83:


//--------------------- .nv.callgraph             --------------------------
	.section	.nv.callgraph,"",@"SHT_CUDA_CALLGRAPH"
	.align	4
	.sectionentsize	8
	.align		4
        /*0000*/ 	.word	0x00000000
	.align		4
        /*0004*/ 	.word	0xffffffff
	.align		4
        /*0008*/ 	.word	0x00000000
	.align		4
        /*000c*/ 	.word	0xfffffffe
	.align		4
        /*0010*/ 	.word	0x00000000
	.align		4
        /*0014*/ 	.word	0xfffffffd
	.align		4
        /*0018*/ 	.word	0x00000000
	.align		4
        /*001c*/ 	.word	0xfffffffc


//--------------------- .text.groupnorm_backward_kernel1 --------------------------
	.section	.text.groupnorm_backward_kernel1,"ax",@progbits
	.align	128
        .global         groupnorm_backward_kernel1
        .type           groupnorm_backward_kernel1,@function
        .size           groupnorm_backward_kernel1,(.L_x_90 - groupnorm_backward_kernel1)
        .other          groupnorm_backward_kernel1,@"STO_CUDA_ENTRY STV_DEFAULT"
groupnorm_backward_kernel1:
.text.groupnorm_backward_kernel1:
[----:B------:R-:W-:Y:S01]  /*0000*/  LDC R1, c[0x0][0x37c] ;  /* 0x0000df00ff017b82 */ /* 0x000fe20000000800 */
[----:B------:R-:W0:Y:S07]  /*0010*/  S2R R0, SR_TID.X ;  /* 0x0000000000007919 */ /* 0x000e2e0000002100 */
[----:B------:R-:W0:Y:S08]  /*0020*/  S2UR UR4, SR_CTAID.X ;  /* 0x00000000000479c3 */ /* 0x000e300000002500 */
[----:B------:R-:W0:Y:S08]  /*0030*/  LDC R11, c[0x0][0x360] ;  /* 0x0000d800ff0b7b82 */ /* 0x000e300000000800 */
[----:B------:R-:W1:Y:S01]  /*0040*/  LDC.64 R2, c[0x0][0x3c0] ;  /* 0x0000f000ff027b82 */ /* 0x000e620000000a00 */
[----:B0-----:R-:W-:-:S02]  /*0050*/  IMAD R11, R11, UR4, R0 ;  /* 0x000000040b0b7c24 */ /* 0x001fc4000f8e0200 */
[----:B-1----:R-:W-:-:S05]  /*0060*/  IMAD R2, R3, R2, RZ ;  /* 0x0000000203027224 */ /* 0x002fca00078e02ff */
[----:B------:R-:W-:-:S13]  /*0070*/  ISETP.GE.AND P0, PT, R11, R2, PT ;  /* 0x000000020b00720c */ /* 0x000fda0003f06270 */
[----:B------:R-:W-:Y:S05]  /*0080*/  @P0 EXIT ;  /* 0x000000000000094d */ /* 0x000fea0003800000 */
[----:B------:R-:W-:Y:S01]  /*0090*/  IABS R13, R3 ;  /* 0x00000003000d7213 */ /* 0x000fe20000000000 */
[----:B------:R-:W0:Y:S01]  /*00a0*/  LDC.64 R4, c[0x0][0x3b0] ;  /* 0x0000ec00ff047b82 */ /* 0x000e220000000a00 */
[----:B------:R-:W1:Y:S02]  /*00b0*/  LDCU.64 UR10, c[0x0][0x358] ;  /* 0x00006b00ff0a77ac */ /* 0x000e640008000a00 */
[----:B------:R-:W2:Y:S05]  /*00c0*/  I2F.RP R0, R13 ;  /* 0x0000000d00007306 */ /* 0x000eaa0000209400 */
[----:B------:R-:W3:Y:S01]  /*00d0*/  LDC.64 R8, c[0x0][0x3b8] ;  /* 0x0000ee00ff087b82 */ /* 0x000ee20000000a00 */
[C---:B------:R-:W-:Y:S01]  /*00e0*/  ISETP.GE.AND P2, PT, R11.reuse, RZ, PT ;  /* 0x000000ff0b00720c */ /* 0x040fe20003f46270 */
[----:B------:R-:W4:Y:S01]  /*00f0*/  LDCU.64 UR6, c[0x0][0x398] ;  /* 0x00007300ff0677ac */ /* 0x000f220008000a00 */
[----:B------:R-:W4:Y:S01]  /*0100*/  LDCU.64 UR8, c[0x0][0x3a0] ;  /* 0x00007400ff0877ac */ /* 0x000f220008000a00 */
[----:B--2---:R-:W2:Y:S01]  /*0110*/  MUFU.RCP R0, R0 ;  /* 0x0000000000007308 */ /* 0x004ea20000001000 */
[----:B0-----:R-:W-:-:S05]  /*0120*/  IMAD.WIDE R4, R11, 0x4, R4 ;  /* 0x000000040b047825 */ /* 0x001fca00078e0204 */
[----:B-1----:R0:W5:Y:S01]  /*0130*/  LDG.E R2, desc[UR10][R4.64] ;  /* 0x0000000a04027981 */ /* 0x002162000c1e1900 */
[----:B---3--:R-:W-:Y:S01]  /*0140*/  IMAD.WIDE R8, R11, 0x4, R8 ;  /* 0x000000040b087825 */ /* 0x008fe200078e0208 */
[----:B--2---:R-:W-:Y:S02]  /*0150*/  IADD3 R6, PT, PT, R0, 0xffffffe, RZ ;  /* 0x0ffffffe00067810 */ /* 0x004fe40007ffe0ff */
[----:B------:R-:W1:Y:S03]  /*0160*/  LDC R0, c[0x0][0x3c8] ;  /* 0x0000f200ff007b82 */ /* 0x000e660000000800 */
[----:B------:R2:W5:Y:S01]  /*0170*/  LDG.E R8, desc[UR10][R8.64] ;  /* 0x0000000a08087981 */ /* 0x000562000c1e1900 */
[----:B------:R3:W4:Y:S02]  /*0180*/  F2I.FTZ.U32.TRUNC.NTZ R7, R6 ;  /* 0x0000000600077305 */ /* 0x000724000021f000 */
[----:B---3--:R-:W-:Y:S01]  /*0190*/  HFMA2 R6, -RZ, RZ, 0, 0 ;  /* 0x00000000ff067431 */ /* 0x008fe200000001ff */
[----:B----4-:R-:W-:-:S05]  /*01a0*/  IADD3 R10, PT, PT, RZ, -R7, RZ ;  /* 0x80000007ff0a7210 */ /* 0x010fca0007ffe0ff */
[----:B------:R-:W-:Y:S01]  /*01b0*/  IMAD R15, R10, R13, RZ ;  /* 0x0000000d0a0f7224 */ /* 0x000fe200078e02ff */
[----:B0-----:R-:W-:-:S03]  /*01c0*/  IABS R4, R11 ;  /* 0x0000000b00047213 */ /* 0x001fc60000000000 */
[----:B------:R-:W-:-:S06]  /*01d0*/  IMAD.HI.U32 R7, R7, R15, R6 ;  /* 0x0000000f07077227 */ /* 0x000fcc00078e0006 */
[----:B------:R-:W-:-:S05]  /*01e0*/  IMAD.HI.U32 R7, R7, R4, RZ ;  /* 0x0000000407077227 */ /* 0x000fca00078e00ff */
[----:B------:R-:W-:-:S05]  /*01f0*/  IADD3 R7, PT, PT, -R7, RZ, RZ ;  /* 0x000000ff07077210 */ /* 0x000fca0007ffe1ff */
[----:B------:R-:W-:-:S05]  /*0200*/  IMAD R4, R13, R7, R4 ;  /* 0x000000070d047224 */ /* 0x000fca00078e0204 */
[----:B------:R-:W-:-:S13]  /*0210*/  ISETP.GT.U32.AND P0, PT, R13, R4, PT ;  /* 0x000000040d00720c */ /* 0x000fda0003f04070 */
[----:B------:R-:W-:-:S04]  /*0220*/  @!P0 IADD3 R4, PT, PT, R4, -R13, RZ ;  /* 0x8000000d04048210 */ /* 0x000fc80007ffe0ff */
[----:B------:R-:W-:Y:S02]  /*0230*/  ISETP.GT.U32.AND P1, PT, R13, R4, PT ;  /* 0x000000040d00720c */ /* 0x000fe40003f24070 */
[----:B------:R-:W-:-:S11]  /*0240*/  ISETP.NE.AND P0, PT, R3, RZ, PT ;  /* 0x000000ff0300720c */ /* 0x000fd60003f05270 */
[----:B------:R-:W-:-:S04]  /*0250*/  @!P1 IADD3 R4, PT, PT, R4, -R13, RZ ;  /* 0x8000000d04049210 */ /* 0x000fc80007ffe0ff */
[----:B------:R-:W-:Y:S02]  /*0260*/  @!P2 IADD3 R4, PT, PT, -R4, RZ, RZ ;  /* 0x000000ff0404a210 */ /* 0x000fe40007ffe1ff */
[----:B------:R-:W-:-:S04]  /*0270*/  @!P0 LOP3.LUT R4, RZ, R3, RZ, 0x33, !PT ;  /* 0x00000003ff048212 */ /* 0x000fc800078e33ff */
[----:B------:R-:W-:Y:S01]  /*0280*/  IADD3 R11, PT, PT, R11, -R4, RZ ;  /* 0x800000040b0b7210 */ /* 0x000fe20007ffe0ff */
[----:B-1----:R-:W-:-:S04]  /*0290*/  IMAD R4, R4, R0, RZ ;  /* 0x0000000004047224 */ /* 0x002fc800078e02ff */
[----:B------:R-:W-:Y:S01]  /*02a0*/  IMAD R11, R11, R0, RZ ;  /* 0x000000000b0b7224 */ /* 0x000fe200078e02ff */
[----:B------:R-:W-:Y:S02]  /*02b0*/  SHF.R.S32.HI R10, RZ, 0x1f, R4 ;  /* 0x0000001fff0a7819 */ /* 0x000fe40000011404 */
[----:B------:R-:W-:Y:S02]  /*02c0*/  ISETP.GE.AND P2, PT, R0, 0x1, PT ;  /* 0x000000010000780c */ /* 0x000fe40003f46270 */
[----:B--2---:R-:W-:-:S04]  /*02d0*/  IADD3 R9, P0, PT, R11, R4, RZ ;  /* 0x000000040b097210 */ /* 0x004fc80007f1e0ff */
[----:B------:R-:W-:Y:S02]  /*02e0*/  LEA.HI.X.SX32 R10, R11, R10, 0x1, P0 ;  /* 0x0000000a0b0a7211 */ /* 0x000fe400000f0eff */
[C---:B------:R-:W-:Y:S02]  /*02f0*/  SHF.L.U32 R18, R9.reuse, 0x2, RZ ;  /* 0x0000000209127819 */ /* 0x040fe400000006ff */
[----:B------:R-:W-:Y:S02]  /*0300*/  SHF.L.U64.HI R19, R9, 0x2, R10 ;  /* 0x0000000209137819 */ /* 0x000fe4000001020a */
[C---:B------:R-:W-:Y:S02]  /*0310*/  IADD3 R4, P0, PT, R18.reuse, UR6, RZ ;  /* 0x0000000612047c10 */ /* 0x040fe4000ff1e0ff */
[----:B------:R-:W-:Y:S01]  /*0320*/  IADD3 R6, P1, PT, R18, UR8, RZ ;  /* 0x0000000812067c10 */ /* 0x000fe2000ff3e0ff */
[----:B------:R-:W-:Y:S01]  /*0330*/  HFMA2 R21, -RZ, RZ, 0, 0 ;  /* 0x00000000ff157431 */ /* 0x000fe200000001ff */
[----:B------:R-:W-:-:S02]  /*0340*/  IADD3.X R5, PT, PT, R19, UR7, RZ, P0, !PT ;  /* 0x0000000713057c10 */ /* 0x000fc400087fe4ff */
[----:B------:R-:W-:Y:S02]  /*0350*/  IADD3.X R7, PT, PT, R19, UR9, RZ, P1, !PT ;  /* 0x0000000913077c10 */ /* 0x000fe40008ffe4ff */
[----:B------:R-:W-:Y:S01]  /*0360*/  MOV R23, RZ ;  /* 0x000000ff00177202 */ /* 0x000fe20000000f00 */
[----:B------:R-:W-:Y:S06]  /*0370*/  @!P2 BRA `(.L_x_0) ;  /* 0x0000000800bca947 */ /* 0x000fec0003800000 */
[C---:B------:R-:W-:Y:S02]  /*0380*/  ISETP.GE.U32.AND P1, PT, R0.reuse, 0x8, PT ;  /* 0x000000080000780c */ /* 0x040fe40003f26070 */
[----:B------:R-:W-:Y:S02]  /*0390*/  LOP3.LUT R28, R0, 0x7, RZ, 0xc0, !PT ;  /* 0x00000007001c7812 */ /* 0x000fe400078ec0ff */
[----:B------:R-:W-:Y:S02]  /*03a0*/  MOV R21, RZ ;  /* 0x000000ff00157202 */ /* 0x000fe40000000f00 */
[----:B------:R-:W-:Y:S02]  /*03b0*/  ISETP.NE.AND P0, PT, R28, RZ, PT ;  /* 0x000000ff1c00720c */ /* 0x000fe40003f05270 */
[----:B------:R-:W-:Y:S02]  /*03c0*/  MOV R3, RZ ;  /* 0x000000ff00037202 */ /* 0x000fe40000000f00 */
[----:B------:R-:W-:-:S03]  /*03d0*/  MOV R23, RZ ;  /* 0x000000ff00177202 */ /* 0x000fc60000000f00 */
[----:B------:R-:W-:Y:S06]  /*03e0*/  @!P1 BRA `(.L_x_1) ;  /* 0x00000004005c9947 */ /* 0x000fec0003800000 */
[----:B------:R-:W0:Y:S01]  /*03f0*/  LDCU.64 UR4, c[0x0][0x3a8] ;  /* 0x00007500ff0477ac */ /* 0x000e220008000a00 */
[----:B------:R-:W-:Y:S02]  /*0400*/  IADD3 R12, P1, PT, R18, 0x10, RZ ;  /* 0x00000010120c7810 */ /* 0x000fe40007f3e0ff */
[----:B------:R-:W-:Y:S02]  /*0410*/  LOP3.LUT R3, R0, 0x7ffffff8, RZ, 0xc0, !PT ;  /* 0x7ffffff800037812 */ /* 0x000fe400078ec0ff */
[C---:B------:R-:W-:Y:S02]  /*0420*/  IADD3 R14, P3, PT, R12.reuse, UR8, RZ ;  /* 0x000000080c0e7c10 */ /* 0x040fe4000ff7e0ff */
[----:B------:R-:W-:Y:S02]  /*0430*/  IADD3.X R13, PT, PT, RZ, R19, RZ, P1, !PT ;  /* 0x00000013ff0d7210 */ /* 0x000fe40000ffe4ff */
[----:B------:R-:W-:Y:S02]  /*0440*/  IADD3 R12, P1, PT, R12, UR6, RZ ;  /* 0x000000060c0c7c10 */ /* 0x000fe4000ff3e0ff */
[----:B------:R-:W-:-:S02]  /*0450*/  IADD3.X R15, PT, PT, R13, UR9, RZ, P3, !PT ;  /* 0x000000090d0f7c10 */ /* 0x000fc40009ffe4ff */
[----:B------:R-:W-:Y:S02]  /*0460*/  IADD3.X R13, PT, PT, R13, UR7, RZ, P1, !PT ;  /* 0x000000070d0d7c10 */ /* 0x000fe40008ffe4ff */
[----:B------:R-:W-:Y:S02]  /*0470*/  MOV R21, RZ ;  /* 0x000000ff00157202 */ /* 0x000fe40000000f00 */
[----:B------:R-:W-:Y:S01]  /*0480*/  IADD3 R30, PT, PT, -R3, RZ, RZ ;  /* 0x000000ff031e7210 */ /* 0x000fe20007ffe1ff */
[----:B0-----:R-:W-:-:S04]  /*0490*/  UIADD3 UR4, UP0, UPT, UR4, 0x10, URZ ;  /* 0x0000001004047890 */ /* 0x001fc8000ff1e0ff */
[----:B------:R-:W-:Y:S02]  /*04a0*/  UIADD3.X UR5, UPT, UPT, URZ, UR5, URZ, UP0, !UPT ;  /* 0x00000005ff057290 */ /* 0x000fe400087fe4ff */
[----:B------:R-:W-:-:S04]  /*04b0*/  MOV R16, UR4 ;  /* 0x0000000400107c02 */ /* 0x000fc80008000f00 */
[----:B------:R-:W-:-:S07]  /*04c0*/  MOV R17, UR5 ;  /* 0x0000000500117c02 */ /* 0x000fce0008000f00 */
.L_x_2:
[----:B------:R-:W2:Y:S04]  /*04d0*/  LDG.E R11, desc[UR10][R14.64+-0x10] ;  /* 0xfffff00a0e0b7981 */ /* 0x000ea8000c1e1900 */
[----:B------:R-:W3:Y:S04]  /*04e0*/  LDG.E R26, desc[UR10][R16.64+-0x10] ;  /* 0xfffff00a101a7981 */ /* 0x000ee8000c1e1900 */
[----:B------:R-:W3:Y:S04]  /*04f0*/  LDG.E R25, desc[UR10][R12.64+-0x10] ;  /* 0xfffff00a0c197981 */ /* 0x000ee8000c1e1900 */
[----:B------:R-:W4:Y:S04]  /*0500*/  LDG.E R33, desc[UR10][R14.64+-0xc] ;  /* 0xfffff40a0e217981 */ /* 0x000f28000c1e1900 */
[----:B------:R-:W4:Y:S04]  /*0510*/  LDG.E R32, desc[UR10][R16.64+-0xc] ;  /* 0xfffff40a10207981 */ /* 0x000f28000c1e1900 */
[----:B------:R-:W4:Y:S04]  /*0520*/  LDG.E R35, desc[UR10][R12.64+-0xc] ;  /* 0xfffff40a0c237981 */ /* 0x000f28000c1e1900 */
[----:B------:R-:W4:Y:S04]  /*0530*/  LDG.E R29, desc[UR10][R14.64+-0x8] ;  /* 0xfffff80a0e1d7981 */ /* 0x000f28000c1e1900 */
[----:B------:R-:W4:Y:S04]  /*0540*/  LDG.E R31, desc[UR10][R16.64+-0x8] ;  /* 0xfffff80a101f7981 */ /* 0x000f28000c1e1900 */
[----:B------:R-:W4:Y:S04]  /*0550*/  LDG.E R24, desc[UR10][R12.64+-0x8] ;  /* 0xfffff80a0c187981 */ /* 0x000f28000c1e1900 */
[----:B------:R-:W4:Y:S04]  /*0560*/  LDG.E R27, desc[UR10][R14.64+-0x4] ;  /* 0xfffffc0a0e1b7981 */ /* 0x000f28000c1e1900 */
[----:B------:R-:W4:Y:S01]  /*0570*/  LDG.E R22, desc[UR10][R16.64+-0x4] ;  /* 0xfffffc0a10167981 */ /* 0x000f22000c1e1900 */
[----:B--2--5:R-:W-:-:S04]  /*0580*/  FADD R11, -R2, R11 ;  /* 0x0000000b020b7221 */ /* 0x024fc80000000100 */
[----:B------:R-:W-:Y:S02]  /*0590*/  FMUL R20, R8, R11 ;  /* 0x0000000b08147220 */ /* 0x000fe40000400000 */
[----:B------:R-:W2:Y:S01]  /*05a0*/  LDG.E R11, desc[UR10][R16.64] ;  /* 0x0000000a100b7981 */ /* 0x000ea2000c1e1900 */
[----:B---3--:R-:W-:-:S03]  /*05b0*/  FMUL R26, R26, R25 ;  /* 0x000000191a1a7220 */ /* 0x008fc60000400000 */
[----:B------:R-:W3:Y:S01]  /*05c0*/  LDG.E R25, desc[UR10][R12.64+-0x4] ;  /* 0xfffffc0a0c197981 */ /* 0x000ee2000c1e1900 */
[----:B------:R-:W-:-:S03]  /*05d0*/  FFMA R21, R20, R26, R21 ;  /* 0x0000001a14157223 */ /* 0x000fc60000000015 */
[----:B------:R-:W2:Y:S01]  /*05e0*/  LDG.E R20, desc[UR10][R12.64] ;  /* 0x0000000a0c147981 */ /* 0x000ea2000c1e1900 */
[----:B----4-:R-:W-:Y:S01]  /*05f0*/  FADD R33, -R2, R33 ;  /* 0x0000002102217221 */ /* 0x010fe20000000100 */
[----:B------:R-:W-:-:S03]  /*0600*/  FADD R23, R26, R23 ;  /* 0x000000171a177221 */ /* 0x000fc60000000000 */
[----:B------:R-:W-:Y:S01]  /*0610*/  FMUL R34, R8, R33 ;  /* 0x0000002108227220 */ /* 0x000fe20000400000 */
[----:B------:R-:W-:Y:S01]  /*0620*/  FMUL R32, R32, R35 ;  /* 0x0000002320207220 */ /* 0x000fe20000400000 */
[----:B------:R-:W-:-:S03]  /*0630*/  FADD R29, -R2, R29 ;  /* 0x0000001d021d7221 */ /* 0x000fc60000000100 */
[----:B------:R-:W-:Y:S02]  /*0640*/  FFMA R26, R34, R32, R21 ;  /* 0x00000020221a7223 */ /* 0x000fe40000000015 */
[----:B------:R-:W4:Y:S01]  /*0650*/  LDG.E R21, desc[UR10][R14.64] ;  /* 0x0000000a0e157981 */ /* 0x000f22000c1e1900 */
[----:B------:R-:W-:Y:S01]  /*0660*/  FADD R32, R23, R32 ;  /* 0x0000002017207221 */ /* 0x000fe20000000000 */
[----:B------:R-:W-:Y:S02]  /*0670*/  FMUL R29, R8, R29 ;  /* 0x0000001d081d7220 */ /* 0x000fe40000400000 */
[----:B------:R-:W4:Y:S01]  /*0680*/  LDG.E R23, desc[UR10][R14.64+0x4] ;  /* 0x0000040a0e177981 */ /* 0x000f22000c1e1900 */
[----:B------:R-:W-:-:S04]  /*0690*/  FMUL R31, R31, R24 ;  /* 0x000000181f1f7220 */ /* 0x000fc80000400000 */
[----:B------:R-:W-:Y:S01]  /*06a0*/  FADD R24, R32, R31 ;  /* 0x0000001f20187221 */ /* 0x000fe20000000000 */
[----:B------:R-:W-:Y:S01]  /*06b0*/  FADD R33, -R2, R27 ;  /* 0x0000001b02217221 */ /* 0x000fe20000000100 */
[----:B------:R-:W-:Y:S01]  /*06c0*/  FFMA R32, R29, R31, R26 ;  /* 0x0000001f1d207223 */ /* 0x000fe2000000001a */
[----:B------:R-:W4:Y:S02]  /*06d0*/  LDG.E R27, desc[UR10][R14.64+0x8] ;  /* 0x0000080a0e1b7981 */ /* 0x000f24000c1e1900 */
[----:B------:R-:W-:Y:S02]  /*06e0*/  FMUL R33, R8, R33 ;  /* 0x0000002108217220 */ /* 0x000fe40000400000 */
[----:B------:R-:W4:Y:S04]  /*06f0*/  LDG.E R29, desc[UR10][R16.64+0x4] ;  /* 0x0000040a101d7981 */ /* 0x000f28000c1e1900 */
[----:B------:R-:W4:Y:S01]  /*0700*/  LDG.E R26, desc[UR10][R12.64+0x4] ;  /* 0x0000040a0c1a7981 */ /* 0x000f22000c1e1900 */
[----:B---3--:R-:W-:-:S03]  /*0710*/  FMUL R31, R22, R25 ;  /* 0x00000019161f7220 */ /* 0x008fc60000400000 */
[----:B------:R-:W3:Y:S01]  /*0720*/  LDG.E R22, desc[UR10][R16.64+0x8] ;  /* 0x0000080a10167981 */ /* 0x000ee2000c1e1900 */
[----:B--2---:R-:W-:-:S03]  /*0730*/  FMUL R35, R11, R20 ;  /* 0x000000140b237220 */ /* 0x004fc60000400000 */
[----:B------:R-:W3:Y:S01]  /*0740*/  LDG.E R25, desc[UR10][R12.64+0x8] ;  /* 0x0000080a0c197981 */ /* 0x000ee2000c1e1900 */
[----:B------:R-:W-:-:S03]  /*0750*/  FFMA R32, R33, R31, R32 ;  /* 0x0000001f21207223 */ /* 0x000fc60000000020 */
[----:B------:R0:W2:Y:S04]  /*0760*/  LDG.E R11, desc[UR10][R14.64+0xc] ;  /* 0x00000c0a0e0b7981 */ /* 0x0000a8000c1e1900 */
[----:B------:R1:W2:Y:S04]  /*0770*/  LDG.E R33, desc[UR10][R16.64+0xc] ;  /* 0x00000c0a10217981 */ /* 0x0002a8000c1e1900 */
[----:B------:R1:W2:Y:S01]  /*0780*/  LDG.E R20, desc[UR10][R12.64+0xc] ;  /* 0x00000c0a0c147981 */ /* 0x0002a2000c1e1900 */
[----:B----4-:R-:W-:Y:S01]  /*0790*/  FADD R21, -R2, R21 ;  /* 0x0000001502157221 */ /* 0x010fe20000000100 */
[----:B0-----:R-:W-:-:S02]  /*07a0*/  IADD3 R14, P1, PT, R14, 0x20, RZ ;  /* 0x000000200e0e7810 */ /* 0x001fc40007f3e0ff */
[----:B------:R-:W-:Y:S01]  /*07b0*/  IADD3 R30, PT, PT, R30, 0x8, RZ ;  /* 0x000000081e1e7810 */ /* 0x000fe20007ffe0ff */
[----:B------:R-:W-:Y:S01]  /*07c0*/  FMUL R21, R8, R21 ;  /* 0x0000001508157220 */ /* 0x000fe20000400000 */
[----:B------:R-:W-:Y:S01]  /*07d0*/  FADD R24, R24, R31 ;  /* 0x0000001f18187221 */ /* 0x000fe20000000000 */
[----:B------:R-:W-:Y:S01]  /*07e0*/  FADD R23, -R2, R23 ;  /* 0x0000001702177221 */ /* 0x000fe20000000100 */
[----:B------:R-:W-:Y:S02]  /*07f0*/  IADD3.X R15, PT, PT, RZ, R15, RZ, P1, !PT ;  /* 0x0000000fff0f7210 */ /* 0x000fe40000ffe4ff */
[----:B------:R-:W-:Y:S01]  /*0800*/  ISETP.NE.AND P1, PT, R30, RZ, PT ;  /* 0x000000ff1e00720c */ /* 0x000fe20003f25270 */
[----:B------:R-:W-:Y:S01]  /*0810*/  FFMA R32, R21, R35, R32 ;  /* 0x0000002315207223 */ /* 0x000fe20000000020 */
[----:B------:R-:W-:Y:S01]  /*0820*/  FADD R24, R24, R35 ;  /* 0x0000002318187221 */ /* 0x000fe20000000000 */
[----:B------:R-:W-:Y:S01]  /*0830*/  FMUL R23, R8, R23 ;  /* 0x0000001708177220 */ /* 0x000fe20000400000 */
[----:B------:R-:W-:Y:S01]  /*0840*/  FADD R27, -R2, R27 ;  /* 0x0000001b021b7221 */ /* 0x000fe20000000100 */
[----:B------:R-:W-:-:S04]  /*0850*/  FMUL R29, R29, R26 ;  /* 0x0000001a1d1d7220 */ /* 0x000fc80000400000 */
[----:B------:R-:W-:Y:S01]  /*0860*/  FADD R24, R24, R29 ;  /* 0x0000001d18187221 */ /* 0x000fe20000000000 */
[----:B------:R-:W-:Y:S01]  /*0870*/  FFMA R23, R23, R29, R32 ;  /* 0x0000001d17177223 */ /* 0x000fe20000000020 */
[----:B-1----:R-:W-:Y:S02]  /*0880*/  IADD3 R16, P3, PT, R16, 0x20, RZ ;  /* 0x0000002010107810 */ /* 0x002fe40007f7e0ff */
[----:B------:R-:W-:Y:S02]  /*0890*/  IADD3 R12, P4, PT, R12, 0x20, RZ ;  /* 0x000000200c0c7810 */ /* 0x000fe40007f9e0ff */
[----:B------:R-:W-:Y:S02]  /*08a0*/  IADD3.X R17, PT, PT, RZ, R17, RZ, P3, !PT ;  /* 0x00000011ff117210 */ /* 0x000fe40001ffe4ff */
[----:B------:R-:W-:Y:S01]  /*08b0*/  IADD3.X R13, PT, PT, RZ, R13, RZ, P4, !PT ;  /* 0x0000000dff0d7210 */ /* 0x000fe200027fe4ff */
[----:B---3--:R-:W-:Y:S01]  /*08c0*/  FMUL R25, R22, R25 ;  /* 0x0000001916197220 */ /* 0x008fe20000400000 */
[----:B------:R-:W-:Y:S01]  /*08d0*/  FMUL R22, R8, R27 ;  /* 0x0000001b08167220 */ /* 0x000fe20000400000 */
[----:B--2---:R-:W-:-:S02]  /*08e0*/  FADD R11, -R2, R11 ;  /* 0x0000000b020b7221 */ /* 0x004fc40000000100 */
[----:B------:R-:W-:Y:S01]  /*08f0*/  FADD R24, R24, R25 ;  /* 0x0000001918187221 */ /* 0x000fe20000000000 */
[----:B------:R-:W-:Y:S01]  /*0900*/  FFMA R22, R22, R25, R23 ;  /* 0x0000001916167223 */ /* 0x000fe20000000017 */
[----:B------:R-:W-:Y:S01]  /*0910*/  FMUL R11, R8, R11 ;  /* 0x0000000b080b7220 */ /* 0x000fe20000400000 */
[----:B------:R-:W-:-:S04]  /*0920*/  FMUL R33, R33, R20 ;  /* 0x0000001421217220 */ /* 0x000fc80000400000 */
[----:B------:R-:W-:Y:S01]  /*0930*/  FADD R23, R24, R33 ;  /* 0x0000002118177221 */ /* 0x000fe20000000000 */
[----:B------:R-:W-:Y:S01]  /*0940*/  FFMA R21, R11, R33, R22 ;  /* 0x000000210b157223 */ /* 0x000fe20000000016 */
[----:B------:R-:W-:Y:S06]  /*0950*/  @P1 BRA `(.L_x_2) ;  /* 0xfffffff800dc1947 */ /* 0x000fec000383ffff */
.L_x_1:
[----:B------:R-:W-:Y:S05]  /*0960*/  @!P0 BRA `(.L_x_0) ;  /* 0x0000000400408947 */ /* 0x000fea0003800000 */
[----:B------:R-:W-:Y:S02]  /*0970*/  ISETP.GE.U32.AND P0, PT, R28, 0x4, PT ;  /* 0x000000041c00780c */ /* 0x000fe40003f06070 */
[----:B------:R-:W-:-:S04]  /*0980*/  LOP3.LUT R30, R0, 0x3, RZ, 0xc0, !PT ;  /* 0x00000003001e7812 */ /* 0x000fc800078ec0ff */
[----:B------:R-:W-:-:S07]  /*0990*/  ISETP.NE.AND P1, PT, R30, RZ, PT ;  /* 0x000000ff1e00720c */ /* 0x000fce0003f25270 */
[----:B------:R-:W-:Y:S06]  /*09a0*/  @!P0 BRA `(.L_x_3) ;  /* 0x0000000000948947 */ /* 0x000fec0003800000 */
[----:B------:R-:W0:Y:S01]  /*09b0*/  LDC.64 R12, c[0x0][0x3a8] ;  /* 0x0000ea00ff0c7b82 */ /* 0x000e220000000a00 */
[----:B------:R-:W-:-:S04]  /*09c0*/  IMAD.WIDE.U32 R16, R3, 0x4, R6 ;  /* 0x0000000403107825 */ /* 0x000fc800078e0006 */
[C---:B------:R-:W-:Y:S01]  /*09d0*/  IMAD.WIDE.U32 R14, R3.reuse, 0x4, R4 ;  /* 0x00000004030e7825 */ /* 0x040fe200078e0004 */
[----:B------:R-:W2:Y:S04]  /*09e0*/  LDG.E R33, desc[UR10][R16.64] ;  /* 0x0000000a10217981 */ /* 0x000ea8000c1e1900 */
[----:B------:R-:W3:Y:S04]  /*09f0*/  LDG.E R35, desc[UR10][R14.64] ;  /* 0x0000000a0e237981 */ /* 0x000ee8000c1e1900 */
[----:B------:R-:W4:Y:S04]  /*0a00*/  LDG.E R37, desc[UR10][R16.64+0x4] ;  /* 0x0000040a10257981 */ /* 0x000f28000c1e1900 */
[----:B------:R-:W3:Y:S04]  /*0a10*/  LDG.E R22, desc[UR10][R14.64+0x4] ;  /* 0x0000040a0e167981 */ /* 0x000ee8000c1e1900 */
[----:B------:R-:W3:Y:S01]  /*0a20*/  LDG.E R25, desc[UR10][R16.64+0x8] ;  /* 0x0000080a10197981 */ /* 0x000ee2000c1e1900 */
[----:B0-----:R-:W-:-:S03]  /*0a30*/  IMAD.WIDE.U32 R12, R3, 0x4, R12 ;  /* 0x00000004030c7825 */ /* 0x001fc600078e000c */
[----:B------:R-:W3:Y:S04]  /*0a40*/  LDG.E R11, desc[UR10][R14.64+0x8] ;  /* 0x0000080a0e0b7981 */ /* 0x000ee8000c1e1900 */
[----:B------:R-:W3:Y:S04]  /*0a50*/  LDG.E R26, desc[UR10][R12.64] ;  /* 0x0000000a0c1a7981 */ /* 0x000ee8000c1e1900 */
[----:B------:R-:W3:Y:S04]  /*0a60*/  LDG.E R27, desc[UR10][R12.64+0x4] ;  /* 0x0000040a0c1b7981 */ /* 0x000ee8000c1e1900 */
[----:B------:R-:W3:Y:S04]  /*0a70*/  LDG.E R20, desc[UR10][R12.64+0x8] ;  /* 0x0000080a0c147981 */ /* 0x000ee8000c1e1900 */
[----:B------:R-:W3:Y:S04]  /*0a80*/  LDG.E R29, desc[UR10][R16.64+0xc] ;  /* 0x00000c0a101d7981 */ /* 0x000ee8000c1e1900 */
[----:B------:R-:W3:Y:S04]  /*0a90*/  LDG.E R24, desc[UR10][R14.64+0xc] ;  /* 0x00000c0a0e187981 */ /* 0x000ee8000c1e1900 */
[----:B------:R0:W3:Y:S01]  /*0aa0*/  LDG.E R31, desc[UR10][R12.64+0xc] ;  /* 0x00000c0a0c1f7981 */ /* 0x0000e2000c1e1900 */
[----:B------:R-:W-:Y:S01]  /*0ab0*/  IADD3 R3, PT, PT, R3, 0x4, RZ ;  /* 0x0000000403037810 */ /* 0x000fe20007ffe0ff */
[C---:B--2--5:R-:W-:Y:S01]  /*0ac0*/  FADD R33, -R2.reuse, R33 ;  /* 0x0000002102217221 */ /* 0x064fe20000000100 */
[----:B----4-:R-:W-:-:S04]  /*0ad0*/  FADD R37, -R2, R37 ;  /* 0x0000002502257221 */ /* 0x010fc80000000100 */
[----:B------:R-:W-:Y:S01]  /*0ae0*/  FMUL R37, R8, R37 ;  /* 0x0000002508257220 */ /* 0x000fe20000400000 */
[----:B---3--:R-:W-:Y:S01]  /*0af0*/  FADD R25, -R2, R25 ;  /* 0x0000001902197221 */ /* 0x008fe20000000100 */
[----:B------:R-:W-:Y:S01]  /*0b00*/  FMUL R28, R26, R35 ;  /* 0x000000231a1c7220 */ /* 0x000fe20000400000 */
[----:B------:R-:W-:Y:S01]  /*0b10*/  FMUL R26, R8, R33 ;  /* 0x00000021081a7220 */ /* 0x000fe20000400000 */
[----:B------:R-:W-:-:S03]  /*0b20*/  FMUL R22, R27, R22 ;  /* 0x000000161b167220 */ /* 0x000fc60000400000 */
[----:B------:R-:W-:Y:S01]  /*0b30*/  FFMA R26, R26, R28, R21 ;  /* 0x0000001c1a1a7223 */ /* 0x000fe20000000015 */
[----:B------:R-:W-:Y:S01]  /*0b40*/  FADD R23, R23, R28 ;  /* 0x0000001c17177221 */ /* 0x000fe20000000000 */
[----:B------:R-:W-:Y:S01]  /*0b50*/  FMUL R25, R8, R25 ;  /* 0x0000001908197220 */ /* 0x000fe20000400000 */
[----:B------:R-:W-:Y:S01]  /*0b60*/  FMUL R20, R20, R11 ;  /* 0x0000000b14147220 */ /* 0x000fe20000400000 */
[----:B------:R-:W-:Y:S01]  /*0b70*/  FFMA R26, R37, R22, R26 ;  /* 0x00000016251a7223 */ /* 0x000fe2000000001a */
[----:B------:R-:W-:Y:S01]  /*0b80*/  FADD R23, R23, R22 ;  /* 0x0000001617177221 */ /* 0x000fe20000000000 */
[----:B------:R-:W-:Y:S02]  /*0b90*/  FADD R29, -R2, R29 ;  /* 0x0000001d021d7221 */ /* 0x000fe40000000100 */
[----:B------:R-:W-:Y:S01]  /*0ba0*/  FFMA R25, R25, R20, R26 ;  /* 0x0000001419197223 */ /* 0x000fe2000000001a */
[----:B------:R-:W-:Y:S01]  /*0bb0*/  FADD R23, R23, R20 ;  /* 0x0000001417177221 */ /* 0x000fe20000000000 */
[----:B0-----:R-:W-:Y:S01]  /*0bc0*/  FMUL R12, R8, R29 ;  /* 0x0000001d080c7220 */ /* 0x001fe20000400000 */
[----:B------:R-:W-:-:S04]  /*0bd0*/  FMUL R24, R31, R24 ;  /* 0x000000181f187220 */ /* 0x000fc80000400000 */
[----:B------:R-:W-:Y:S01]  /*0be0*/  FFMA R21, R12, R24, R25 ;  /* 0x000000180c157223 */ /* 0x000fe20000000019 */
[----:B------:R-:W-:-:S07]  /*0bf0*/  FADD R23, R23, R24 ;  /* 0x0000001817177221 */ /* 0x000fce0000000000 */
.L_x_3:
[----:B------:R-:W-:Y:S05]  /*0c00*/  @!P1 BRA `(.L_x_0) ;  /* 0x0000000000989947 */ /* 0x000fea0003800000 */
[----:B------:R-:W-:Y:S02]  /*0c10*/  ISETP.NE.AND P0, PT, R30, 0x1, PT ;  /* 0x000000011e00780c */ /* 0x000fe40003f05270 */
[----:B------:R-:W-:-:S04]  /*0c20*/  LOP3.LUT R11, R0, 0x1, RZ, 0xc0, !PT ;  /* 0x00000001000b7812 */ /* 0x000fc800078ec0ff */
[----:B------:R-:W-:-:S07]  /*0c30*/  ISETP.NE.U32.AND P1, PT, R11, 0x1, PT ;  /* 0x000000010b00780c */ /* 0x000fce0003f25070 */
[----:B------:R-:W-:Y:S06]  /*0c40*/  @!P0 BRA `(.L_x_4) ;  /* 0x0000000000548947 */ /* 0x000fec0003800000 */
[----:B------:R-:W0:Y:S01]  /*0c50*/  LDC.64 R16, c[0x0][0x3a8] ;  /* 0x0000ea00ff107b82 */ /* 0x000e220000000a00 */
[----:B------:R-:W-:-:S04]  /*0c60*/  IMAD.WIDE.U32 R12, R3, 0x4, R6 ;  /* 0x00000004030c7825 */ /* 0x000fc800078e0006 */
[C---:B------:R-:W-:Y:S01]  /*0c70*/  IMAD.WIDE.U32 R14, R3.reuse, 0x4, R4 ;  /* 0x00000004030e7825 */ /* 0x040fe200078e0004 */
[----:B------:R-:W2:Y:S04]  /*0c80*/  LDG.E R11, desc[UR10][R12.64] ;  /* 0x0000000a0c0b7981 */ /* 0x000ea8000c1e1900 */
[----:B------:R-:W3:Y:S04]  /*0c90*/  LDG.E R25, desc[UR10][R14.64] ;  /* 0x0000000a0e197981 */ /* 0x000ee8000c1e1900 */
[----:B------:R-:W4:Y:S04]  /*0ca0*/  LDG.E R27, desc[UR10][R12.64+0x4] ;  /* 0x0000040a0c1b7981 */ /* 0x000f28000c1e1900 */
[----:B------:R-:W3:Y:S01]  /*0cb0*/  LDG.E R29, desc[UR10][R14.64+0x4] ;  /* 0x0000040a0e1d7981 */ /* 0x000ee2000c1e1900 */
[----:B0-----:R-:W-:-:S05]  /*0cc0*/  IMAD.WIDE.U32 R16, R3, 0x4, R16 ;  /* 0x0000000403107825 */ /* 0x001fca00078e0010 */
[----:B------:R-:W3:Y:S04]  /*0cd0*/  LDG.E R20, desc[UR10][R16.64] ;  /* 0x0000000a10147981 */ /* 0x000ee8000c1e1900 */
[----:B------:R-:W3:Y:S01]  /*0ce0*/  LDG.E R24, desc[UR10][R16.64+0x4] ;  /* 0x0000040a10187981 */ /* 0x000ee2000c1e1900 */
[----:B------:R-:W-:Y:S01]  /*0cf0*/  IADD3 R3, PT, PT, R3, 0x2, RZ ;  /* 0x0000000203037810 */ /* 0x000fe20007ffe0ff */
[C---:B--2--5:R-:W-:Y:S01]  /*0d00*/  FADD R11, -R2.reuse, R11 ;  /* 0x0000000b020b7221 */ /* 0x064fe20000000100 */
[----:B----4-:R-:W-:-:S04]  /*0d10*/  FADD R27, -R2, R27 ;  /* 0x0000001b021b7221 */ /* 0x010fc80000000100 */
[----:B------:R-:W-:Y:S01]  /*0d20*/  FMUL R27, R8, R27 ;  /* 0x0000001b081b7220 */ /* 0x000fe20000400000 */
[----:B---3--:R-:W-:Y:S01]  /*0d30*/  FMUL R22, R20, R25 ;  /* 0x0000001914167220 */ /* 0x008fe20000400000 */
[----:B------:R-:W-:Y:S01]  /*0d40*/  FMUL R20, R8, R11 ;  /* 0x0000000b08147220 */ /* 0x000fe20000400000 */
[----:B------:R-:W-:Y:S02]  /*0d50*/  FMUL R24, R24, R29 ;  /* 0x0000001d18187220 */ /* 0x000fe40000400000 */
[----:B------:R-:W-:Y:S01]  /*0d60*/  FADD R23, R23, R22 ;  /* 0x0000001617177221 */ /* 0x000fe20000000000 */
[----:B------:R-:W-:-:S03]  /*0d70*/  FFMA R20, R20, R22, R21 ;  /* 0x0000001614147223 */ /* 0x000fc60000000015 */
[----:B------:R-:W-:Y:S01]  /*0d80*/  FADD R23, R23, R24 ;  /* 0x0000001817177221 */ /* 0x000fe20000000000 */
[----:B------:R-:W-:-:S07]  /*0d90*/  FFMA R21, R27, R24, R20 ;  /* 0x000000181b157223 */ /* 0x000fce0000000014 */
.L_x_4:
[----:B------:R-:W-:Y:S05]  /*0da0*/  @P1 BRA `(.L_x_0) ;  /* 0x0000000000301947 */ /* 0x000fea0003800000 */
[----:B------:R-:W0:Y:S01]  /*0db0*/  LDC.64 R14, c[0x0][0x3a8] ;  /* 0x0000ea00ff0e7b82 */ /* 0x000e220000000a00 */
[----:B------:R-:W-:-:S04]  /*0dc0*/  IMAD.WIDE.U32 R12, R3, 0x4, R6 ;  /* 0x00000004030c7825 */ /* 0x000fc800078e0006 */
[C---:B------:R-:W-:Y:S02]  /*0dd0*/  IMAD.WIDE.U32 R16, R3.reuse, 0x4, R4 ;  /* 0x0000000403107825 */ /* 0x040fe400078e0004 */
[----:B------:R-:W2:Y:S04]  /*0de0*/  LDG.E R13, desc[UR10][R12.64] ;  /* 0x0000000a0c0d7981 */ /* 0x000ea8000c1e1900 */
[----:B------:R-:W3:Y:S01]  /*0df0*/  LDG.E R17, desc[UR10][R16.64] ;  /* 0x0000000a10117981 */ /* 0x000ee2000c1e1900 */
[----:B0-----:R-:W-:-:S06]  /*0e00*/  IMAD.WIDE.U32 R14, R3, 0x4, R14 ;  /* 0x00000004030e7825 */ /* 0x001fcc00078e000e */
[----:B------:R-:W3:Y:S01]  /*0e10*/  LDG.E R14, desc[UR10][R14.64] ;  /* 0x0000000a0e0e7981 */ /* 0x000ee2000c1e1900 */
[----:B--2--5:R-:W-:-:S04]  /*0e20*/  FADD R3, -R2, R13 ;  /* 0x0000000d02037221 */ /* 0x024fc80000000100 */
[----:B------:R-:W-:Y:S01]  /*0e30*/  FMUL R20, R8, R3 ;  /* 0x0000000308147220 */ /* 0x000fe20000400000 */
[----:B---3--:R-:W-:-:S04]  /*0e40*/  FMUL R22, R14, R17 ;  /* 0x000000110e167220 */ /* 0x008fc80000400000 */
[----:B------:R-:W-:Y:S01]  /*0e50*/  FFMA R21, R20, R22, R21 ;  /* 0x0000001614157223 */ /* 0x000fe20000000015 */
[----:B------:R-:W-:-:S07]  /*0e60*/  FADD R23, R23, R22 ;  /* 0x0000001617177221 */ /* 0x000fce0000000000 */
.L_x_0:
[----:B------:R-:W-:Y:S01]  /*0e70*/  I2FP.F32.S32 R12, R0 ;  /* 0x00000000000c7245 */ /* 0x000fe20000201400 */
[----:B------:R-:W-:Y:S03]  /*0e80*/  BSSY.RECONVERGENT B0, `(.L_x_5) ;  /* 0x000000e000007945 */ /* 0x000fe60003800200 */
[----:B------:R-:W0:Y:S08]  /*0e90*/  MUFU.RCP R3, R12 ;  /* 0x0000000c00037308 */ /* 0x000e300000001000 */
[----:B------:R-:W1:Y:S01]  /*0ea0*/  FCHK P0, R23, R12 ;  /* 0x0000000c17007302 */ /* 0x000e620000000000 */
[----:B0-----:R-:W-:-:S04]  /*0eb0*/  FFMA R0, -R12, R3, 1 ;  /* 0x3f8000000c007423 */ /* 0x001fc80000000103 */
[----:B------:R-:W-:-:S04]  /*0ec0*/  FFMA R0, R3, R0, R3 ;  /* 0x0000000003007223 */ /* 0x000fc80000000003 */
[----:B------:R-:W-:-:S04]  /*0ed0*/  FFMA R11, R0, R23, RZ ;  /* 0x00000017000b7223 */ /* 0x000fc800000000ff */
[----:B------:R-:W-:-:S04]  /*0ee0*/  FFMA R14, -R12, R11, R23 ;  /* 0x0000000b0c0e7223 */ /* 0x000fc80000000117 */
[----:B------:R-:W-:Y:S01]  /*0ef0*/  FFMA R11, R0, R14, R11 ;  /* 0x0000000e000b7223 */ /* 0x000fe2000000000b */
[----:B-1----:R-:W-:Y:S06]  /*0f00*/  @!P0 BRA `(.L_x_6) ;  /* 0x0000000000148947 */ /* 0x002fec0003800000 */
[----:B------:R-:W-:Y:S02]  /*0f10*/  MOV R0, R23 ;  /* 0x0000001700007202 */ /* 0x000fe40000000f00 */
[----:B------:R-:W-:Y:S02]  /*0f20*/  MOV R3, R12 ;  /* 0x0000000c00037202 */ /* 0x000fe40000000f00 */
[----:B------:R-:W-:-:S07]  /*0f30*/  MOV R14, 0xf50 ;  /* 0x00000f50000e7802 */ /* 0x000fce0000000f00 */
[----:B-----5:R-:W-:Y:S05]  /*0f40*/  CALL.REL.NOINC `($__internal_0_$__cuda_sm3x_div_rn_noftz_f32_slowpath) ;  /* 0x0000000c002c7944 */ /* 0x020fea0003c00000 */
[----:B------:R-:W-:-:S07]  /*0f50*/  MOV R11, R0 ;  /* 0x00000000000b7202 */ /* 0x000fce0000000f00 */
.L_x_6:
[----:B------:R-:W-:Y:S05]  /*0f60*/  BSYNC.RECONVERGENT B0 ;  /* 0x0000000000007941 */ /* 0x000fea0003800200 */
.L_x_5:
[----:B------:R-:W0:Y:S01]  /*0f70*/  MUFU.RCP R3, R12 ;  /* 0x0000000c00037308 */ /* 0x000e220000001000 */
[----:B------:R-:W-:Y:S07]  /*0f80*/  BSSY.RECONVERGENT B0, `(.L_x_7) ;  /* 0x000000d000007945 */ /* 0x000fee0003800200 */
        /* <DEDUP_REMOVED lines=12> */
.L_x_8:
[----:B------:R-:W-:Y:S05]  /*1050*/  BSYNC.RECONVERGENT B0 ;  /* 0x0000000000007941 */ /* 0x000fea0003800200 */
.L_x_7:
[----:B------:R-:W-:Y:S05]  /*1060*/  @!P2 EXIT ;  /* 0x000000000000a94d */ /* 0x000fea0003800000 */
[----:B------:R-:W0:Y:S01]  /*1070*/  LDC R24, c[0x0][0x3c8] ;  /* 0x0000f200ff187b82 */ /* 0x000e220000000800 */
[----:B------:R-:W-:Y:S01]  /*1080*/  HFMA2 R25, -RZ, RZ, 0, 0 ;  /* 0x00000000ff197431 */ /* 0x000fe200000001ff */
[C---:B0-----:R-:W-:Y:S02]  /*1090*/  ISETP.GE.U32.AND P1, PT, R24.reuse, 0x4, PT ;  /* 0x000000041800780c */ /* 0x041fe40003f26070 */
[----:B------:R-:W-:-:S11]  /*10a0*/  LOP3.LUT P0, R28, R24, 0x3, RZ, 0xc0, !PT ;  /* 0x00000003181c7812 */ /* 0x000fd6000780c0ff */
[----:B------:R-:W-:Y:S05]  /*10b0*/  @!P1 BRA `(.L_x_9) ;  /* 0x0000000400949947 */ /* 0x000fea0003800000 */
[----:B------:R-:W0:Y:S01]  /*10c0*/  LDCU.128 UR16, c[0x0][0x3a0] ;  /* 0x00007400ff1077ac */ /* 0x000e220008000c00 */
[----:B------:R-:W-:Y:S02]  /*10d0*/  IADD3 R18, P1, PT, R18, 0x8, RZ ;  /* 0x0000000812127810 */ /* 0x000fe40007f3e0ff */
[----:B------:R-:W-:Y:S01]  /*10e0*/  LOP3.LUT R25, R24, 0x7ffffffc, RZ, 0xc0, !PT ;  /* 0x7ffffffc18197812 */ /* 0x000fe200078ec0ff */
[----:B------:R-:W1:Y:S01]  /*10f0*/  LDCU.128 UR4, c[0x0][0x390] ;  /* 0x00007200ff0477ac */ /* 0x000e620008000c00 */
[----:B------:R-:W-:Y:S02]  /*1100*/  IADD3.X R19, PT, PT, RZ, R19, RZ, P1, !PT ;  /* 0x00000013ff137210 */ /* 0x000fe40000ffe4ff */
[----:B------:R-:W-:Y:S01]  /*1110*/  IADD3 R26, PT, PT, -R25, RZ, RZ ;  /* 0x000000ff191a7210 */ /* 0x000fe20007ffe1ff */
[----:B------:R-:W2:Y:S01]  /*1120*/  LDCU.128 UR12, c[0x0][0x380] ;  /* 0x00007000ff0c77ac */ /* 0x000ea20008000c00 */
[----:B0-----:R-:W-:Y:S01]  /*1130*/  UIADD3 UR8, UP0, UPT, UR18, 0x8, URZ ;  /* 0x0000000812087890 */ /* 0x001fe2000ff1e0ff */
[----:B------:R-:W-:-:S03]  /*1140*/  IADD3 R14, P2, PT, R18, UR16, RZ ;  /* 0x00000010120e7c10 */ /* 0x000fc6000ff5e0ff */
[----:B------:R-:W-:Y:S01]  /*1150*/  UIADD3.X UR9, UPT, UPT, URZ, UR19, URZ, UP0, !UPT ;  /* 0x00000013ff097290 */ /* 0x000fe200087fe4ff */
[C---:B-1----:R-:W-:Y:S01]  /*1160*/  IADD3 R12, P1, PT, R18.reuse, UR6, RZ ;  /* 0x00000006120c7c10 */ /* 0x042fe2000ff3e0ff */
[----:B------:R-:W-:Y:S01]  /*1170*/  UIADD3 UR4, UP1, UPT, UR4, 0x8, URZ ;  /* 0x0000000804047890 */ /* 0x000fe2000ff3e0ff */
[C---:B------:R-:W-:Y:S01]  /*1180*/  IADD3.X R15, PT, PT, R19.reuse, UR17, RZ, P2, !PT ;  /* 0x00000011130f7c10 */ /* 0x040fe200097fe4ff */
[----:B--2---:R-:W-:Y:S01]  /*1190*/  UIADD3 UR6, UP0, UPT, UR14, 0x8, URZ ;  /* 0x000000080e067890 */ /* 0x004fe2000ff1e0ff */
[C---:B------:R-:W-:Y:S01]  /*11a0*/  IADD3.X R13, PT, PT, R19.reuse, UR7, RZ, P1, !PT ;  /* 0x00000007130d7c10 */ /* 0x040fe20008ffe4ff */
[----:B------:R-:W-:Y:S01]  /*11b0*/  UIADD3.X UR5, UPT, UPT, URZ, UR5, URZ, UP1, !UPT ;  /* 0x00000005ff057290 */ /* 0x000fe20008ffe4ff */
[----:B------:R-:W-:Y:S01]  /*11c0*/  IADD3 R27, P2, PT, R18, UR12, RZ ;  /* 0x0000000c121b7c10 */ /* 0x000fe2000ff5e0ff */
[----:B------:R-:W-:Y:S01]  /*11d0*/  UIADD3.X UR7, UPT, UPT, URZ, UR15, URZ, UP0, !UPT ;  /* 0x0000000fff077290 */ /* 0x000fe200087fe4ff */
[----:B------:R-:W-:Y:S02]  /*11e0*/  MOV R16, UR8 ;  /* 0x0000000800107c02 */ /* 0x000fe40008000f00 */
[----:B------:R-:W-:-:S02]  /*11f0*/  IADD3.X R23, PT, PT, R19, UR13, RZ, P2, !PT ;  /* 0x0000000d13177c10 */ /* 0x000fc400097fe4ff */
[----:B------:R-:W-:Y:S02]  /*1200*/  MOV R20, UR6 ;  /* 0x0000000600147c02 */ /* 0x000fe40008000f00 */
[----:B------:R-:W-:Y:S02]  /*1210*/  MOV R18, UR4 ;  /* 0x0000000400127c02 */ /* 0x000fe40008000f00 */
[----:B------:R-:W-:Y:S02]  /*1220*/  MOV R17, UR9 ;  /* 0x0000000900117c02 */ /* 0x000fe40008000f00 */
[----:B------:R-:W-:Y:S02]  /*1230*/  MOV R21, UR7 ;  /* 0x0000000700157c02 */ /* 0x000fe40008000f00 */
[----:B------:R-:W-:-:S07]  /*1240*/  MOV R19, UR5 ;  /* 0x0000000500137c02 */ /* 0x000fce0008000f00 */
.L_x_10:
[----:B------:R-:W2:Y:S04]  /*1250*/  LDG.E R29, desc[UR10][R12.64+-0x8] ;  /* 0xfffff80a0c1d7981 */ /* 0x000ea8000c1e1900 */
[----:B------:R-:W3:Y:S04]  /*1260*/  LDG.E R31, desc[UR10][R14.64+-0x8] ;  /* 0xfffff80a0e1f7981 */ /* 0x000ee8000c1e1900 */
[----:B------:R-:W4:Y:S04]  /*1270*/  LDG.E R0, desc[UR10][R16.64+-0x8] ;  /* 0xfffff80a10007981 */ /* 0x000f28000c1e1900 */
[----:B--2---:R0:W-:Y:S04]  /*1280*/  REDG.E.ADD.F32.FTZ.RN.STRONG.GPU desc[UR10][R18.64+-0x8], R29 ;  /* 0xfffff81d120079a6 */ /* 0x0041e8000c12f30a */
[----:B------:R-:W2:Y:S01]  /*1290*/  LDG.E R33, desc[UR10][R12.64+-0x8] ;  /* 0xfffff80a0c217981 */ /* 0x000ea2000c1e1900 */
[----:B---3-5:R-:W-:Y:S01]  /*12a0*/  FADD R31, -R2, R31 ;  /* 0x0000001f021f7221 */ /* 0x028fe20000000100 */
[----:B------:R-:W-:-:S03]  /*12b0*/  MOV R22, R27 ;  /* 0x0000001b00167202 */ /* 0x000fc60000000f00 */
[----:B------:R-:W-:Y:S01]  /*12c0*/  FMUL R30, R8, R31 ;  /* 0x0000001f081e7220 */ /* 0x000fe20000400000 */
[----:B----4-:R-:W-:-:S03]  /*12d0*/  FFMA R0, R0, R29, RZ ;  /* 0x0000001d00007223 */ /* 0x010fc600000000ff */
[----:B--2---:R-:W-:-:S05]  /*12e0*/  FMUL R33, R30, R33 ;  /* 0x000000211e217220 */ /* 0x004fca0000400000 */
[----:B------:R1:W-:Y:S04]  /*12f0*/  REDG.E.ADD.F32.FTZ.RN.STRONG.GPU desc[UR10][R20.64+-0x8], R33 ;  /* 0xfffff821140079a6 */ /* 0x0003e8000c12f30a */
[----:B------:R-:W2:Y:S01]  /*1300*/  LDG.E R31, desc[UR10][R22.64+-0x8] ;  /* 0xfffff80a161f7981 */ /* 0x000ea2000c1e1900 */
[----:B------:R-:W-:-:S04]  /*1310*/  FADD R27, R0, -R11 ;  /* 0x8000000b001b7221 */ /* 0x000fc80000000000 */
[----:B------:R-:W-:-:S04]  /*1320*/  FFMA R27, R30, -R3, R27 ;  /* 0x800000031e1b7223 */ /* 0x000fc8000000001b */
[----:B--2---:R-:W-:-:S05]  /*1330*/  FFMA R27, R8, R27, R31 ;  /* 0x0000001b081b7223 */ /* 0x004fca000000001f */
[----:B------:R2:W-:Y:S04]  /*1340*/  STG.E desc[UR10][R22.64+-0x8], R27 ;  /* 0xfffff81b16007986 */ /* 0x0005e8000c10190a */
[----:B------:R-:W3:Y:S04]  /*1350*/  LDG.E R31, desc[UR10][R12.64+-0x4] ;  /* 0xfffffc0a0c1f7981 */ /* 0x000ee8000c1e1900 */
[----:B0-----:R-:W4:Y:S04]  /*1360*/  LDG.E R29, desc[UR10][R14.64+-0x4] ;  /* 0xfffffc0a0e1d7981 */ /* 0x001f28000c1e1900 */
[----:B------:R-:W2:Y:S04]  /*1370*/  LDG.E R0, desc[UR10][R16.64+-0x4] ;  /* 0xfffffc0a10007981 */ /* 0x000ea8000c1e1900 */
[----:B---3--:R0:W-:Y:S04]  /*1380*/  REDG.E.ADD.F32.FTZ.RN.STRONG.GPU desc[UR10][R18.64+-0x4], R31 ;  /* 0xfffffc1f120079a6 */ /* 0x0081e8000c12f30a */
[----:B-1----:R-:W3:Y:S01]  /*1390*/  LDG.E R33, desc[UR10][R12.64+-0x4] ;  /* 0xfffffc0a0c217981 */ /* 0x002ee2000c1e1900 */
[----:B----4-:R-:W-:-:S04]  /*13a0*/  FADD R29, -R2, R29 ;  /* 0x0000001d021d7221 */ /* 0x010fc80000000100 */
[----:B------:R-:W-:Y:S01]  /*13b0*/  FMUL R30, R8, R29 ;  /* 0x0000001d081e7220 */ /* 0x000fe20000400000 */
[----:B--2---:R-:W-:-:S03]  /*13c0*/  FFMA R0, R0, R31, RZ ;  /* 0x0000001f00007223 */ /* 0x004fc600000000ff */
[----:B---3--:R-:W-:-:S05]  /*13d0*/  FMUL R33, R30, R33 ;  /* 0x000000211e217220 */ /* 0x008fca0000400000 */
[----:B------:R1:W-:Y:S04]  /*13e0*/  REDG.E.ADD.F32.FTZ.RN.STRONG.GPU desc[UR10][R20.64+-0x4], R33 ;  /* 0xfffffc21140079a6 */ /* 0x0003e8000c12f30a */
[----:B------:R-:W2:Y:S01]  /*13f0*/  LDG.E R29, desc[UR10][R22.64+-0x4] ;  /* 0xfffffc0a161d7981 */ /* 0x000ea2000c1e1900 */
[----:B------:R-:W-:-:S04]  /*1400*/  FADD R27, R0, -R11 ;  /* 0x8000000b001b7221 */ /* 0x000fc80000000000 */
[----:B------:R-:W-:-:S04]  /*1410*/  FFMA R27, R30, -R3, R27 ;  /* 0x800000031e1b7223 */ /* 0x000fc8000000001b */
[----:B--2---:R-:W-:-:S05]  /*1420*/  FFMA R27, R8, R27, R29 ;  /* 0x0000001b081b7223 */ /* 0x004fca000000001d */
[----:B------:R2:W-:Y:S04]  /*1430*/  STG.E desc[UR10][R22.64+-0x4], R27 ;  /* 0xfffffc1b16007986 */ /* 0x0005e8000c10190a */
[----:B0-----:R-:W3:Y:S04]  /*1440*/  LDG.E R31, desc[UR10][R12.64] ;  /* 0x0000000a0c1f7981 */ /* 0x001ee8000c1e1900 */
[----:B------:R-:W4:Y:S04]  /*1450*/  LDG.E R29, desc[UR10][R14.64] ;  /* 0x0000000a0e1d7981 */ /* 0x000f28000c1e1900 */
        /* <DEDUP_REMOVED lines=16> */
[----:B---3--:R-:W-:Y:S04]  /*1560*/  REDG.E.ADD.F32.FTZ.RN.STRONG.GPU desc[UR10][R18.64+0x4], R31 ;  /* 0x0000041f120079a6 */ /* 0x008fe8000c12f30a */
[----:B-1----:R-:W3:Y:S01]  /*1570*/  LDG.E R33, desc[UR10][R12.64+0x4] ;  /* 0x0000040a0c217981 */ /* 0x002ee2000c1e1900 */
[----:B----4-:R-:W-:-:S04]  /*1580*/  FADD R29, -R2, R29 ;  /* 0x0000001d021d7221 */ /* 0x010fc80000000100 */
[----:B------:R-:W-:Y:S01]  /*1590*/  FMUL R30, R8, R29 ;  /* 0x0000001d081e7220 */ /* 0x000fe20000400000 */
[----:B------:R-:W-:-:S03]  /*15a0*/  IADD3 R26, PT, PT, R26, 0x4, RZ ;  /* 0x000000041a1a7810 */ /* 0x000fc60007ffe0ff */
[----:B---3--:R-:W-:-:S05]  /*15b0*/  FMUL R33, R30, R33 ;  /* 0x000000211e217220 */ /* 0x008fca0000400000 */
[----:B------:R0:W-:Y:S04]  /*15c0*/  REDG.E.ADD.F32.FTZ.RN.STRONG.GPU desc[UR10][R20.64+0x4], R33 ;  /* 0x00000421140079a6 */ /* 0x0001e8000c12f30a */
[----:B------:R-:W3:Y:S01]  /*15d0*/  LDG.E R29, desc[UR10][R22.64+0x4] ;  /* 0x0000040a161d7981 */ /* 0x000ee2000c1e1900 */
[----:B--2---:R-:W-:Y:S01]  /*15e0*/  FFMA R0, R0, R31, RZ ;  /* 0x0000001f00007223 */ /* 0x004fe200000000ff */
[----:B------:R-:W-:Y:S02]  /*15f0*/  ISETP.NE.AND P1, PT, R26, RZ, PT ;  /* 0x000000ff1a00720c */ /* 0x000fe40003f25270 */
[----:B------:R-:W-:Y:S01]  /*1600*/  IADD3 R14, P2, PT, R14, 0x10, RZ ;  /* 0x000000100e0e7810 */ /* 0x000fe20007f5e0ff */
[----:B------:R-:W-:Y:S01]  /*1610*/  FADD R27, R0, -R11 ;  /* 0x8000000b001b7221 */ /* 0x000fe20000000000 */
[----:B------:R-:W-:-:S02]  /*1620*/  IADD3 R12, P3, PT, R12, 0x10, RZ ;  /* 0x000000100c0c7810 */ /* 0x000fc40007f7e0ff */
[----:B------:R-:W-:Y:S01]  /*1630*/  IADD3.X R15, PT, PT, RZ, R15, RZ, P2, !PT ;  /* 0x0000000fff0f7210 */ /* 0x000fe200017fe4ff */
[----:B------:R-:W-:Y:S01]  /*1640*/  FFMA R27, R30, -R3, R27 ;  /* 0x800000031e1b7223 */ /* 0x000fe2000000001b */
[----:B------:R-:W-:Y:S02]  /*1650*/  IADD3 R16, P2, PT, R16, 0x10, RZ ;  /* 0x0000001010107810 */ /* 0x000fe40007f5e0ff */
[----:B0-----:R-:W-:Y:S02]  /*1660*/  IADD3 R20, P4, PT, R20, 0x10, RZ ;  /* 0x0000001014147810 */ /* 0x001fe40007f9e0ff */
[----:B------:R-:W-:Y:S02]  /*1670*/  IADD3 R18, P6, PT, R18, 0x10, RZ ;  /* 0x0000001012127810 */ /* 0x000fe40007fde0ff */
[----:B------:R-:W-:Y:S02]  /*1680*/  IADD3.X R17, PT, PT, RZ, R17, RZ, P2, !PT ;  /* 0x00000011ff117210 */ /* 0x000fe400017fe4ff */
[----:B------:R-:W-:-:S02]  /*1690*/  IADD3.X R13, PT, PT, RZ, R13, RZ, P3, !PT ;  /* 0x0000000dff0d7210 */ /* 0x000fc40001ffe4ff */
[----:B------:R-:W-:Y:S02]  /*16a0*/  IADD3.X R21, PT, PT, RZ, R21, RZ, P4, !PT ;  /* 0x00000015ff157210 */ /* 0x000fe400027fe4ff */
[----:B------:R-:W-:Y:S01]  /*16b0*/  IADD3.X R19, PT, PT, RZ, R19, RZ, P6, !PT ;  /* 0x00000013ff137210 */ /* 0x000fe200037fe4ff */
[----:B---3--:R-:W-:Y:S01]  /*16c0*/  FFMA R29, R8, R27, R29 ;  /* 0x0000001b081d7223 */ /* 0x008fe2000000001d */
[----:B------:R-:W-:-:S04]  /*16d0*/  IADD3 R27, P5, PT, R22, 0x10, RZ ;  /* 0x00000010161b7810 */ /* 0x000fc80007fbe0ff */
[----:B------:R0:W-:Y:S02]  /*16e0*/  STG.E desc[UR10][R22.64+0x4], R29 ;  /* 0x0000041d16007986 */ /* 0x0001e4000c10190a */
[----:B0-----:R-:W-:Y:S01]  /*16f0*/  IADD3.X R23, PT, PT, RZ, R23, RZ, P5, !PT ;  /* 0x00000017ff177210 */ /* 0x001fe20002ffe4ff */
[----:B------:R-:W-:Y:S06]  /*1700*/  @P1 BRA `(.L_x_10) ;  /* 0xfffffff800d01947 */ /* 0x000fec000383ffff */
.L_x_9:
[----:B------:R-:W-:Y:S05]  /*1710*/  @!P0 EXIT ;  /* 0x000000000000894d */ /* 0x000fea0003800000 */
[----:B------:R-:W-:Y:S02]  /*1720*/  ISETP.NE.AND P0, PT, R28, 0x1, PT ;  /* 0x000000011c00780c */ /* 0x000fe40003f05270 */
[----:B------:R-:W-:-:S04]  /*1730*/  LOP3.LUT R24, R24, 0x1, RZ, 0xc0, !PT ;  /* 0x0000000118187812 */ /* 0x000fc800078ec0ff */
[----:B------:R-:W-:-:S07]  /*1740*/  ISETP.NE.U32.AND P1, PT, R24, 0x1, PT ;  /* 0x000000011800780c */ /* 0x000fce0003f25070 */
[----:B------:R-:W-:Y:S06]  /*1750*/  @!P0 BRA `(.L_x_11) ;  /* 0x0000000000b08947 */ /* 0x000fec0003800000 */
[C---:B------:R-:W-:Y:S01]  /*1760*/  IMAD.WIDE.U32 R12, R25.reuse, 0x4, R4 ;  /* 0x00000004190c7825 */ /* 0x040fe200078e0004 */
[----:B------:R-:W0:Y:S01]  /*1770*/  LDC.64 R20, c[0x0][0x3a8] ;  /* 0x0000ea00ff147b82 */ /* 0x000e220000000a00 */
[----:B------:R-:W1:Y:S03]  /*1780*/  LDCU.64 UR4, c[0x0][0x380] ;  /* 0x00007000ff0477ac */ /* 0x000e660008000a00 */
[----:B------:R-:W2:Y:S01]  /*1790*/  LDG.E R27, desc[UR10][R12.64] ;  /* 0x0000000a0c1b7981 */ /* 0x000ea2000c1e1900 */
[----:B------:R-:W-:-:S03]  /*17a0*/  IMAD.WIDE.U32 R18, R25, 0x4, R6 ;  /* 0x0000000419127825 */ /* 0x000fc600078e0006 */
[----:B------:R-:W3:Y:S02]  /*17b0*/  LDC.64 R14, c[0x0][0x390] ;  /* 0x0000e400ff0e7b82 */ /* 0x000ee40000000a00 */
[----:B------:R-:W4:Y:S06]  /*17c0*/  LDG.E R17, desc[UR10][R18.64] ;  /* 0x0000000a12117981 */ /* 0x000f2c000c1e1900 */
[----:B------:R-:W1:Y:S01]  /*17d0*/  LDC.64 R22, c[0x0][0x388] ;  /* 0x0000e200ff167b82 */ /* 0x000e620000000a00 */
[----:B0-----:R-:W-:-:S05]  /*17e0*/  IMAD.WIDE.U32 R20, R25, 0x4, R20 ;  /* 0x0000000419147825 */ /* 0x001fca00078e0014 */
[----:B------:R-:W4:Y:S01]  /*17f0*/  LDG.E R0, desc[UR10][R20.64] ;  /* 0x0000000a14007981 */ /* 0x000f22000c1e1900 */
[----:B---3--:R-:W-:-:S05]  /*1800*/  IMAD.WIDE.U32 R14, R25, 0x4, R14 ;  /* 0x00000004190e7825 */ /* 0x008fca00078e000e */
[----:B--2---:R0:W-:Y:S04]  /*1810*/  REDG.E.ADD.F32.FTZ.RN.STRONG.GPU desc[UR10][R14.64], R27 ;  /* 0x0000001b0e0079a6 */ /* 0x0041e8000c12f30a */
[----:B------:R-:W2:Y:S01]  /*1820*/  LDG.E R29, desc[UR10][R12.64] ;  /* 0x0000000a0c1d7981 */ /* 0x000ea2000c1e1900 */
[----:B------:R-:W-:Y:S01]  /*1830*/  IADD3 R26, P0, PT, R25, R9, RZ ;  /* 0x00000009191a7210 */ /* 0x000fe20007f1e0ff */
[----:B----45:R-:W-:-:S03]  /*1840*/  FADD R17, -R2, R17 ;  /* 0x0000001102117221 */ /* 0x030fc60000000100 */
[----:B------:R-:W-:Y:S01]  /*1850*/  IADD3.X R31, PT, PT, RZ, R10, RZ, P0, !PT ;  /* 0x0000000aff1f7210 */ /* 0x000fe200007fe4ff */
[----:B------:R-:W-:Y:S01]  /*1860*/  FMUL R24, R8, R17 ;  /* 0x0000001108187220 */ /* 0x000fe20000400000 */
[----:B-1----:R-:W-:Y:S01]  /*1870*/  LEA R16, P0, R26, UR4, 0x2 ;  /* 0x000000041a107c11 */ /* 0x002fe2000f8010ff */
[----:B------:R-:W-:-:S03]  /*1880*/  IMAD.WIDE.U32 R22, R25, 0x4, R22 ;  /* 0x0000000419167825 */ /* 0x000fc600078e0016 */
[----:B------:R-:W-:Y:S01]  /*1890*/  LEA.HI.X R17, R26, UR5, R31, 0x2, P0 ;  /* 0x000000051a117c11 */ /* 0x000fe200080f141f */
[----:B--2---:R-:W-:-:S05]  /*18a0*/  FMUL R29, R24, R29 ;  /* 0x0000001d181d7220 */ /* 0x004fca0000400000 */
[----:B------:R1:W-:Y:S04]  /*18b0*/  REDG.E.ADD.F32.FTZ.RN.STRONG.GPU desc[UR10][R22.64], R29 ;  /* 0x0000001d160079a6 */ /* 0x0003e8000c12f30a */
[----:B------:R-:W2:Y:S01]  /*18c0*/  LDG.E R31, desc[UR10][R16.64] ;  /* 0x0000000a101f7981 */ /* 0x000ea2000c1e1900 */
[----:B------:R-:W-:-:S04]  /*18d0*/  FFMA R0, R0, R27, RZ ;  /* 0x0000001b00007223 */ /* 0x000fc800000000ff */
[----:B0-----:R-:W-:-:S04]  /*18e0*/  FADD R27, R0, -R11 ;  /* 0x8000000b001b7221 */ /* 0x001fc80000000000 */
[----:B------:R-:W-:-:S04]  /*18f0*/  FFMA R27, R24, -R3, R27 ;  /* 0x80000003181b7223 */ /* 0x000fc8000000001b */
[----:B--2---:R-:W-:-:S05]  /*1900*/  FFMA R27, R8, R27, R31 ;  /* 0x0000001b081b7223 */ /* 0x004fca000000001f */
[----:B------:R0:W-:Y:S04]  /*1910*/  STG.E desc[UR10][R16.64], R27 ;  /* 0x0000001b10007986 */ /* 0x0001e8000c10190a */
[----:B------:R-:W2:Y:S04]  /*1920*/  LDG.E R31, desc[UR10][R12.64+0x4] ;  /* 0x0000040a0c1f7981 */ /* 0x000ea8000c1e1900 */
[----:B------:R-:W1:Y:S04]  /*1930*/  LDG.E R19, desc[UR10][R18.64+0x4] ;  /* 0x0000040a12137981 */ /* 0x000e68000c1e1900 */
[----:B------:R-:W3:Y:S04]  /*1940*/  LDG.E R0, desc[UR10][R20.64+0x4] ;  /* 0x0000040a14007981 */ /* 0x000ee8000c1e1900 */
[----:B--2---:R2:W-:Y:S04]  /*1950*/  REDG.E.ADD.F32.FTZ.RN.STRONG.GPU desc[UR10][R14.64+0x4], R31 ;  /* 0x0000041f0e0079a6 */ /* 0x0045e8000c12f30a */
[----:B------:R-:W4:Y:S01]  /*1960*/  LDG.E R33, desc[UR10][R12.64+0x4] ;  /* 0x0000040a0c217981 */ /* 0x000f22000c1e1900 */
[----:B-1----:R-:W-:-:S04]  /*1970*/  FADD R29, -R2, R19 ;  /* 0x00000013021d7221 */ /* 0x002fc80000000100 */
[----:B------:R-:W-:Y:S01]  /*1980*/  FMUL R24, R8, R29 ;  /* 0x0000001d08187220 */ /* 0x000fe20000400000 */
[----:B---3--:R-:W-:-:S03]  /*1990*/  FFMA R0, R0, R31, RZ ;  /* 0x0000001f00007223 */ /* 0x008fc600000000ff */
[----:B----4-:R-:W-:-:S05]  /*19a0*/  FMUL R33, R24, R33 ;  /* 0x0000002118217220 */ /* 0x010fca0000400000 */
[----:B------:R2:W-:Y:S04]  /*19b0*/  REDG.E.ADD.F32.FTZ.RN.STRONG.GPU desc[UR10][R22.64+0x4], R33 ;  /* 0x00000421160079a6 */ /* 0x0005e8000c12f30a */
[----:B------:R-:W3:Y:S01]  /*19c0*/  LDG.E R29, desc[UR10][R16.64+0x4] ;  /* 0x0000040a101d7981 */ /* 0x000ee2000c1e1900 */
[----:B0-----:R-:W-:-:S04]  /*19d0*/  FADD R27, R0, -R11 ;  /* 0x8000000b001b7221 */ /* 0x001fc80000000000 */
[----:B------:R-:W-:Y:S01]  /*19e0*/  FFMA R27, R24, -R3, R27 ;  /* 0x80000003181b7223 */ /* 0x000fe2000000001b */
[----:B------:R-:W-:-:S03]  /*19f0*/  IADD3 R25, PT, PT, R25, 0x2, RZ ;  /* 0x0000000219197810 */ /* 0x000fc60007ffe0ff */
[----:B---3--:R-:W-:-:S05]  /*1a00*/  FFMA R27, R8, R27, R29 ;  /* 0x0000001b081b7223 */ /* 0x008fca000000001d */
[----:B------:R2:W-:Y:S02]  /*1a10*/  STG.E desc[UR10][R16.64+0x4], R27 ;  /* 0x0000041b10007986 */ /* 0x0005e4000c10190a */
.L_x_11:
[----:B------:R-:W-:Y:S05]  /*1a20*/  @P1 EXIT ;  /* 0x000000000000194d */ /* 0x000fea0003800000 */
[C---:B--2---:R-:W-:Y:S01]  /*1a30*/  IMAD.WIDE.U32 R14, R25.reuse, 0x4, R4 ;  /* 0x00000004190e7825 */ /* 0x044fe200078e0004 */
[----:B------:R-:W0:Y:S01]  /*1a40*/  LDC.64 R12, c[0x0][0x3a8] ;  /* 0x0000ea00ff0c7b82 */ /* 0x000e220000000a00 */
[----:B------:R-:W1:Y:S03]  /*1a50*/  LDCU.64 UR4, c[0x0][0x380] ;  /* 0x00007000ff0477ac */ /* 0x000e660008000a00 */
[----:B------:R-:W2:Y:S01]  /*1a60*/  LDG.E R21, desc[UR10][R14.64] ;  /* 0x0000000a0e157981 */ /* 0x000ea2000c1e1900 */
[----:B------:R-:W-:-:S03]  /*1a70*/  IMAD.WIDE.U32 R6, R25, 0x4, R6 ;  /* 0x0000000419067825 */ /* 0x000fc600078e0006 */
[----:B------:R-:W3:Y:S03]  /*1a80*/  LDC.64 R16, c[0x0][0x390] ;  /* 0x0000e400ff107b82 */ /* 0x000ee60000000a00 */
[----:B------:R-:W4:Y:S05]  /*1a90*/  LDG.E R7, desc[UR10][R6.64] ;  /* 0x0000000a06077981 */ /* 0x000f2a000c1e1900 */
[----:B------:R-:W1:Y:S01]  /*1aa0*/  LDC.64 R18, c[0x0][0x388] ;  /* 0x0000e200ff127b82 */ /* 0x000e620000000a00 */
[----:B0-----:R-:W-:-:S05]  /*1ab0*/  IMAD.WIDE.U32 R12, R25, 0x4, R12 ;  /* 0x00000004190c7825 */ /* 0x001fca00078e000c */
[----:B------:R-:W4:Y:S01]  /*1ac0*/  LDG.E R0, desc[UR10][R12.64] ;  /* 0x0000000a0c007981 */ /* 0x000f22000c1e1900 */
[----:B---3--:R-:W-:-:S05]  /*1ad0*/  IMAD.WIDE.U32 R16, R25, 0x4, R16 ;  /* 0x0000000419107825 */ /* 0x008fca00078e0010 */
[----:B--2---:R-:W-:Y:S04]  /*1ae0*/  REDG.E.ADD.F32.FTZ.RN.STRONG.GPU desc[UR10][R16.64], R21 ;  /* 0x00000015100079a6 */ /* 0x004fe8000c12f30a */
        /* <DEDUP_REMOVED lines=9> */
[----:B------:R-:W-:Y:S04]  /*1b80*/  REDG.E.ADD.F32.FTZ.RN.STRONG.GPU desc[UR10][R6.64], R23 ;  /* 0x00000017060079a6 */ /* 0x000fe8000c12f30a */
[----:B------:R-:W2:Y:S01]  /*1b90*/  LDG.E R9, desc[UR10][R4.64] ;  /* 0x0000000a04097981 */ /* 0x000ea2000c1e1900 */
[----:B------:R-:W-:-:S04]  /*1ba0*/  FFMA R0, R0, R21, RZ ;  /* 0x0000001500007223 */ /* 0x000fc800000000ff */
[----:B------:R-:W-:-:S04]  /*1bb0*/  FADD R11, R0, -R11 ;  /* 0x8000000b000b7221 */ /* 0x000fc80000000000 */
[----:B------:R-:W-:-:S04]  /*1bc0*/  FFMA R11, R2, -R3, R11 ;  /* 0x80000003020b7223 */ /* 0x000fc8000000000b */
[----:B--2---:R-:W-:-:S05]  /*1bd0*/  FFMA R9, R8, R11, R9 ;  /* 0x0000000b08097223 */ /* 0x004fca0000000009 */
[----:B------:R-:W-:Y:S01]  /*1be0*/  STG.E desc[UR10][R4.64], R9 ;  /* 0x0000000904007986 */ /* 0x000fe2000c10190a */
[----:B------:R-:W-:Y:S05]  /*1bf0*/  EXIT ;  /* 0x000000000000794d */ /* 0x000fea0003800000 */
        .weak           $__internal_0_$__cuda_sm3x_div_rn_noftz_f32_slowpath
        .type           $__internal_0_$__cuda_sm3x_div_rn_noftz_f32_slowpath,@function
        .size           $__internal_0_$__cuda_sm3x_div_rn_noftz_f32_slowpath,(.L_x_90 - $__internal_0_$__cuda_sm3x_div_rn_noftz_f32_slowpath)
$__internal_0_$__cuda_sm3x_div_rn_noftz_f32_slowpath:
[----:B------:R-:W-:Y:S01]  /*1c00*/  SHF.R.U32.HI R15, RZ, 0x17, R3 ;  /* 0x00000017ff0f7819 */ /* 0x000fe20000011603 */
[----:B------:R-:W-:Y:S01]  /*1c10*/  BSSY.RECONVERGENT B1, `(.L_x_12) ;  /* 0x0000062000017945 */ /* 0x000fe20003800200 */
[----:B------:R-:W-:Y:S02]  /*1c20*/  SHF.R.U32.HI R13, RZ, 0x17, R0 ;  /* 0x00000017ff0d7819 */ /* 0x000fe40000011600 */
[----:B------:R-:W-:Y:S02]  /*1c30*/  LOP3.LUT R22, R15, 0xff, RZ, 0xc0, !PT ;  /* 0x000000ff0f167812 */ /* 0x000fe400078ec0ff */
[----:B------:R-:W-:Y:S02]  /*1c40*/  LOP3.LUT R20, R13, 0xff, RZ, 0xc0, !PT ;  /* 0x000000ff0d147812 */ /* 0x000fe400078ec0ff */
[----:B------:R-:W-:Y:S02]  /*1c50*/  IADD3 R16, PT, PT, R22, -0x1, RZ ;  /* 0xffffffff16107810 */ /* 0x000fe40007ffe0ff */
[----:B------:R-:W-:-:S02]  /*1c60*/  IADD3 R15, PT, PT, R20, -0x1, RZ ;  /* 0xffffffff140f7810 */ /* 0x000fc40007ffe0ff */
[----:B------:R-:W-:-:S04]  /*1c70*/  ISETP.GT.U32.AND P0, PT, R16, 0xfd, PT ;  /* 0x000000fd1000780c */ /* 0x000fc80003f04070 */
[----:B------:R-:W-:-:S13]  /*1c80*/  ISETP.GT.U32.OR P0, PT, R15, 0xfd, P0 ;  /* 0x000000fd0f00780c */ /* 0x000fda0000704470 */
[----:B------:R-:W-:Y:S01]  /*1c90*/  @!P0 MOV R13, RZ ;  /* 0x000000ff000d8202 */ /* 0x000fe20000000f00 */
[----:B------:R-:W-:Y:S06]  /*1ca0*/  @!P0 BRA `(.L_x_13) ;  /* 0x00000000005c8947 */ /* 0x000fec0003800000 */
[----:B------:R-:W-:Y:S02]  /*1cb0*/  FSETP.GTU.FTZ.AND P0, PT, |R0|, +INF , PT ;  /* 0x7f8000000000780b */ /* 0x000fe40003f1c200 */
[----:B------:R-:W-:-:S04]  /*1cc0*/  FSETP.GTU.FTZ.AND P1, PT, |R3|, +INF , PT ;  /* 0x7f8000000300780b */ /* 0x000fc80003f3c200 */
[----:B------:R-:W-:-:S13]  /*1cd0*/  PLOP3.LUT P0, PT, P0, P1, PT, 0xf8, 0x8f ;  /* 0x00000000008f781c */ /* 0x000fda0000703f70 */
[----:B------:R-:W-:Y:S05]  /*1ce0*/  @P0 BRA `(.L_x_14) ;  /* 0x00000004004c0947 */ /* 0x000fea0003800000 */
[----:B------:R-:W-:-:S13]  /*1cf0*/  LOP3.LUT P0, RZ, R3, 0x7fffffff, R0, 0xc8, !PT ;  /* 0x7fffffff03ff7812 */ /* 0x000fda000780c800 */
[----:B------:R-:W-:Y:S05]  /*1d00*/  @!P0 BRA `(.L_x_15) ;  /* 0x00000004003c8947 */ /* 0x000fea0003800000 */
[C---:B------:R-:W-:Y:S02]  /*1d10*/  FSETP.NEU.FTZ.AND P0, PT, |R0|.reuse, +INF , PT ;  /* 0x7f8000000000780b */ /* 0x040fe40003f1d200 */
[----:B------:R-:W-:Y:S02]  /*1d20*/  FSETP.NEU.FTZ.AND P3, PT, |R3|, +INF , PT ;  /* 0x7f8000000300780b */ /* 0x000fe40003f7d200 */
[----:B------:R-:W-:-:S11]  /*1d30*/  FSETP.NEU.FTZ.AND P1, PT, |R0|, +INF , PT ;  /* 0x7f8000000000780b */ /* 0x000fd60003f3d200 */
[----:B------:R-:W-:Y:S05]  /*1d40*/  @!P3 BRA !P0, `(.L_x_15) ;  /* 0x00000004002cb947 */ /* 0x000fea0004000000 */
[----:B------:R-:W-:-:S04]  /*1d50*/  LOP3.LUT P0, RZ, R0, 0x7fffffff, RZ, 0xc0, !PT ;  /* 0x7fffffff00ff7812 */ /* 0x000fc8000780c0ff */
[----:B------:R-:W-:-:S13]  /*1d60*/  PLOP3.LUT P0, PT, P3, P0, PT, 0x2f, 0xf2 ;  /* 0x0000000000f2781c */ /* 0x000fda0001f00577 */
[----:B------:R-:W-:Y:S05]  /*1d70*/  @P0 BRA `(.L_x_16) ;  /* 0x0000000400180947 */ /* 0x000fea0003800000 */
[----:B------:R-:W-:-:S04]  /*1d80*/  LOP3.LUT P0, RZ, R3, 0x7fffffff, RZ, 0xc0, !PT ;  /* 0x7fffffff03ff7812 */ /* 0x000fc8000780c0ff */
[----:B------:R-:W-:-:S13]  /*1d90*/  PLOP3.LUT P0, PT, P1, P0, PT, 0x2f, 0xf2 ;  /* 0x0000000000f2781c */ /* 0x000fda0000f00577 */
[----:B------:R-:W-:Y:S05]  /*1da0*/  @P0 BRA `(.L_x_17) ;  /* 0x0000000400000947 */ /* 0x000fea0003800000 */
[----:B------:R-:W-:Y:S02]  /*1db0*/  ISETP.GE.AND P0, PT, R15, RZ, PT ;  /* 0x000000ff0f00720c */ /* 0x000fe40003f06270 */
[----:B------:R-:W-:-:S11]  /*1dc0*/  ISETP.GE.AND P1, PT, R16, RZ, PT ;  /* 0x000000ff1000720c */ /* 0x000fd60003f26270 */
[----:B------:R-:W-:Y:S01]  /*1dd0*/  @P0 MOV R13, RZ ;  /* 0x000000ff000d0202 */ /* 0x000fe20000000f00 */
[----:B------:R-:W-:Y:S01]  /*1de0*/  @!P0 FFMA R0, R0, 1.84467440737095516160e+19, RZ ;  /* 0x5f80000000008823 */ /* 0x000fe200000000ff */
[----:B------:R-:W-:Y:S01]  /*1df0*/  @!P0 MOV R13, 0xffffffc0 ;  /* 0xffffffc0000d8802 */ /* 0x000fe20000000f00 */
[----:B------:R-:W-:-:S03]  /*1e00*/  @!P1 FFMA R3, R3, 1.84467440737095516160e+19, RZ ;  /* 0x5f80000003039823 */ /* 0x000fc600000000ff */
[----:B------:R-:W-:-:S07]  /*1e10*/  @!P1 IADD3 R13, PT, PT, R13, 0x40, RZ ;  /* 0x000000400d0d9810 */ /* 0x000fce0007ffe0ff */
.L_x_13:
[----:B------:R-:W-:Y:S01]  /*1e20*/  LEA R16, R22, 0xc0800000, 0x17 ;  /* 0xc080000016107811 */ /* 0x000fe200078eb8ff */
[----:B------:R-:W-:Y:S03]  /*1e30*/  BSSY.RECONVERGENT B2, `(.L_x_18) ;  /* 0x0000036000027945 */ /* 0x000fe60003800200 */
[----:B------:R-:W-:Y:S02]  /*1e40*/  IADD3 R16, PT, PT, -R16, R3, RZ ;  /* 0x0000000310107210 */ /* 0x000fe40007ffe1ff */
[----:B------:R-:W-:Y:S02]  /*1e50*/  IADD3 R3, PT, PT, R20, -0x7f, RZ ;  /* 0xffffff8114037810 */ /* 0x000fe40007ffe0ff */
[----:B------:R0:W1:Y:S01]  /*1e60*/  MUFU.RCP R15, R16 ;  /* 0x00000010000f7308 */ /* 0x0000620000001000 */
[----:B------:R-:W-:Y:S02]  /*1e70*/  FADD.FTZ R17, -R16, -RZ ;  /* 0x800000ff10117221 */ /* 0x000fe40000010100 */
[C---:B------:R-:W-:Y:S01]  /*1e80*/  IMAD R0, R3.reuse, -0x800000, R0 ;  /* 0xff80000003007824 */ /* 0x040fe200078e0200 */
[----:B0-----:R-:W-:-:S04]  /*1e90*/  IADD3 R16, PT, PT, R3, 0x7f, -R22 ;  /* 0x0000007f03107810 */ /* 0x001fc80007ffe816 */
[----:B------:R-:W-:Y:S01]  /*1ea0*/  IADD3 R16, PT, PT, R16, R13, RZ ;  /* 0x0000000d10107210 */ /* 0x000fe20007ffe0ff */
[----:B-1----:R-:W-:-:S04]  /*1eb0*/  FFMA R20, R15, R17, 1 ;  /* 0x3f8000000f147423 */ /* 0x002fc80000000011 */
[----:B------:R-:W-:-:S04]  /*1ec0*/  FFMA R24, R15, R20, R15 ;  /* 0x000000140f187223 */ /* 0x000fc8000000000f */
[----:B------:R-:W-:-:S04]  /*1ed0*/  FFMA R15, R0, R24, RZ ;  /* 0x00000018000f7223 */ /* 0x000fc800000000ff */
[----:B------:R-:W-:-:S04]  /*1ee0*/  FFMA R20, R17, R15, R0 ;  /* 0x0000000f11147223 */ /* 0x000fc80000000000 */
[----:B------:R-:W-:-:S04]  /*1ef0*/  FFMA R15, R24, R20, R15 ;  /* 0x00000014180f7223 */ /* 0x000fc8000000000f */
[----:B------:R-:W-:-:S04]  /*1f00*/  FFMA R20, R17, R15, R0 ;  /* 0x0000000f11147223 */ /* 0x000fc80000000000 */
[----:B------:R-:W-:-:S05]  /*1f10*/  FFMA R0, R24, R20, R15 ;  /* 0x0000001418007223 */ /* 0x000fca000000000f */
[----:B------:R-:W-:-:S04]  /*1f20*/  SHF.R.U32.HI R3, RZ, 0x17, R0 ;  /* 0x00000017ff037819 */ /* 0x000fc80000011600 */
[----:B------:R-:W-:-:S04]  /*1f30*/  LOP3.LUT R3, R3, 0xff, RZ, 0xc0, !PT ;  /* 0x000000ff03037812 */ /* 0x000fc800078ec0ff */
[----:B------:R-:W-:-:S04]  /*1f40*/  IADD3 R17, PT, PT, R3, R16, RZ ;  /* 0x0000001003117210 */ /* 0x000fc80007ffe0ff */
[----:B------:R-:W-:-:S04]  /*1f50*/  IADD3 R3, PT, PT, R17, -0x1, RZ ;  /* 0xffffffff11037810 */ /* 0x000fc80007ffe0ff */
[----:B------:R-:W-:-:S13]  /*1f60*/  ISETP.GE.U32.AND P0, PT, R3, 0xfe, PT ;  /* 0x000000fe0300780c */ /* 0x000fda0003f06070 */
[----:B------:R-:W-:Y:S05]  /*1f70*/  @!P0 BRA `(.L_x_19) ;  /* 0x0000000000808947 */ /* 0x000fea0003800000 */
[----:B------:R-:W-:-:S13]  /*1f80*/  ISETP.GT.AND P0, PT, R17, 0xfe, PT ;  /* 0x000000fe1100780c */ /* 0x000fda0003f04270 */
[----:B------:R-:W-:Y:S05]  /*1f90*/  @P0 BRA `(.L_x_20) ;  /* 0x00000000006c0947 */ /* 0x000fea0003800000 */
[----:B------:R-:W-:-:S13]  /*1fa0*/  ISETP.GE.AND P0, PT, R17, 0x1, PT ;  /* 0x000000011100780c */ /* 0x000fda0003f06270 */
[----:B------:R-:W-:Y:S05]  /*1fb0*/  @P0 BRA `(.L_x_21) ;  /* 0x0000000000740947 */ /* 0x000fea0003800000 */
[----:B------:R-:W-:Y:S02]  /*1fc0*/  ISETP.GE.AND P0, PT, R17, -0x18, PT ;  /* 0xffffffe81100780c */ /* 0x000fe40003f06270 */
[----:B------:R-:W-:-:S11]  /*1fd0*/  LOP3.LUT R0, R0, 0x80000000, RZ, 0xc0, !PT ;  /* 0x8000000000007812 */ /* 0x000fd600078ec0ff */
[----:B------:R-:W-:Y:S05]  /*1fe0*/  @!P0 BRA `(.L_x_21) ;  /* 0x0000000000688947 */ /* 0x000fea0003800000 */
[CCC-:B------:R-:W-:Y:S01]  /*1ff0*/  FFMA.RZ R3, R24.reuse, R20.reuse, R15.reuse ;  /* 0x0000001418037223 */ /* 0x1c0fe2000000c00f */
[CCC-:B------:R-:W-:Y:S01]  /*2000*/  FFMA.RM R16, R24.reuse, R20.reuse, R15.reuse ;  /* 0x0000001418107223 */ /* 0x1c0fe2000000400f */
[C---:B------:R-:W-:Y:S02]  /*2010*/  ISETP.NE.AND P3, PT, R17.reuse, RZ, PT ;  /* 0x000000ff1100720c */ /* 0x040fe40003f65270 */
[----:B------:R-:W-:Y:S02]  /*2020*/  ISETP.NE.AND P1, PT, R17, RZ, PT ;  /* 0x000000ff1100720c */ /* 0x000fe40003f25270 */
[----:B------:R-:W-:Y:S01]  /*2030*/  LOP3.LUT R13, R3, 0x7fffff, RZ, 0xc0, !PT ;  /* 0x007fffff030d7812 */ /* 0x000fe200078ec0ff */
[----:B------:R-:W-:Y:S01]  /*2040*/  FFMA.RP R3, R24, R20, R15 ;  /* 0x0000001418037223 */ /* 0x000fe2000000800f */
[----:B------:R-:W-:Y:S02]  /*2050*/  IADD3 R20, PT, PT, R17, 0x20, RZ ;  /* 0x0000002011147810 */ /* 0x000fe40007ffe0ff */
[----:B------:R-:W-:-:S02]  /*2060*/  LOP3.LUT R13, R13, 0x800000, RZ, 0xfc, !PT ;  /* 0x008000000d0d7812 */ /* 0x000fc400078efcff */
[----:B------:R-:W-:Y:S02]  /*2070*/  IADD3 R15, PT, PT, -R17, RZ, RZ ;  /* 0x000000ff110f7210 */ /* 0x000fe40007ffe1ff */
[----:B------:R-:W-:Y:S02]  /*2080*/  SHF.L.U32 R20, R13, R20, RZ ;  /* 0x000000140d147219 */ /* 0x000fe400000006ff */
[----:B------:R-:W-:Y:S02]  /*2090*/  FSETP.NEU.FTZ.AND P0, PT, R3, R16, PT ;  /* 0x000000100300720b */ /* 0x000fe40003f1d000 */
[----:B------:R-:W-:Y:S02]  /*20a0*/  SEL R16, R15, RZ, P3 ;  /* 0x000000ff0f107207 */ /* 0x000fe40001800000 */
[----:B------:R-:W-:Y:S02]  /*20b0*/  ISETP.NE.AND P1, PT, R20, RZ, P1 ;  /* 0x000000ff1400720c */ /* 0x000fe40000f25270 */
[----:B------:R-:W-:-:S02]  /*20c0*/  SHF.R.U32.HI R16, RZ, R16, R13 ;  /* 0x00000010ff107219 */ /* 0x000fc4000001160d */
[----:B------:R-:W-:Y:S02]  /*20d0*/  PLOP3.LUT P0, PT, P0, P1, PT, 0xf8, 0x8f ;  /* 0x00000000008f781c */ /* 0x000fe40000703f70 */
[----:B------:R-:W-:Y:S02]  /*20e0*/  SHF.R.U32.HI R20, RZ, 0x1, R16 ;  /* 0x00000001ff147819 */ /* 0x000fe40000011610 */
[----:B------:R-:W-:-:S04]  /*20f0*/  SEL R3, RZ, 0x1, !P0 ;  /* 0x00000001ff037807 */ /* 0x000fc80004000000 */
[----:B------:R-:W-:-:S04]  /*2100*/  LOP3.LUT R3, R3, 0x1, R20, 0xf8, !PT ;  /* 0x0000000103037812 */ /* 0x000fc800078ef814 */
[----:B------:R-:W-:-:S04]  /*2110*/  LOP3.LUT R3, R3, R16, RZ, 0xc0, !PT ;  /* 0x0000001003037212 */ /* 0x000fc800078ec0ff */
[----:B------:R-:W-:-:S04]  /*2120*/  IADD3 R3, PT, PT, R20, R3, RZ ;  /* 0x0000000314037210 */ /* 0x000fc80007ffe0ff */
[----:B------:R-:W-:Y:S01]  /*2130*/  LOP3.LUT R0, R3, R0, RZ, 0xfc, !PT ;  /* 0x0000000003007212 */ /* 0x000fe200078efcff */
[----:B------:R-:W-:Y:S06]  /*2140*/  BRA `(.L_x_21) ;  /* 0x0000000000107947 */ /* 0x000fec0003800000 */
.L_x_20:
[----:B------:R-:W-:-:S04]  /*2150*/  LOP3.LUT R0, R0, 0x80000000, RZ, 0xc0, !PT ;  /* 0x8000000000007812 */ /* 0x000fc800078ec0ff */
[----:B------:R-:W-:Y:S01]  /*2160*/  LOP3.LUT R0, R0, 0x7f800000, RZ, 0xfc, !PT ;  /* 0x7f80000000007812 */ /* 0x000fe200078efcff */
[----:B------:R-:W-:Y:S06]  /*2170*/  BRA `(.L_x_21) ;  /* 0x0000000000047947 */ /* 0x000fec0003800000 */
.L_x_19:
[----:B------:R-:W-:-:S07]  /*2180*/  LEA R0, R16, R0, 0x17 ;  /* 0x0000000010007211 */ /* 0x000fce00078eb8ff */
.L_x_21:
[----:B------:R-:W-:Y:S05]  /*2190*/  BSYNC.RECONVERGENT B2 ;  /* 0x0000000000027941 */ /* 0x000fea0003800200 */
.L_x_18:
[----:B------:R-:W-:Y:S05]  /*21a0*/  BRA `(.L_x_22) ;  /* 0x0000000000207947 */ /* 0x000fea0003800000 */
.L_x_17:
[----:B------:R-:W-:-:S04]  /*21b0*/  LOP3.LUT R0, R3, 0x80000000, R0, 0x48, !PT ;  /* 0x8000000003007812 */ /* 0x000fc800078e4800 */
[----:B------:R-:W-:Y:S01]  /*21c0*/  LOP3.LUT R0, R0, 0x7f800000, RZ, 0xfc, !PT ;  /* 0x7f80000000007812 */ /* 0x000fe200078efcff */
[----:B------:R-:W-:Y:S06]  /*21d0*/  BRA `(.L_x_22) ;  /* 0x0000000000147947 */ /* 0x000fec0003800000 */
.L_x_16:
[----:B------:R-:W-:Y:S01]  /*21e0*/  LOP3.LUT R0, R3, 0x80000000, R0, 0x48, !PT ;  /* 0x8000000003007812 */ /* 0x000fe200078e4800 */
[----:B------:R-:W-:Y:S06]  /*21f0*/  BRA `(.L_x_22) ;  /* 0x00000000000c7947 */ /* 0x000fec0003800000 */
.L_x_15:
[----:B------:R-:W0:Y:S01]  /*2200*/  MUFU.RSQ R0, -QNAN ;  /* 0xffc0000000007908 */ /* 0x000e220000001400 */
[----:B------:R-:W-:Y:S05]  /*2210*/  BRA `(.L_x_22) ;  /* 0x0000000000047947 */ /* 0x000fea0003800000 */
.L_x_14:
[----:B------:R-:W-:-:S07]  /*2220*/  FADD.FTZ R0, R0, R3 ;  /* 0x0000000300007221 */ /* 0x000fce0000010000 */
.L_x_22:
[----:B------:R-:W-:Y:S05]  /*2230*/  BSYNC.RECONVERGENT B1 ;  /* 0x0000000000017941 */ /* 0x000fea0003800200 */
.L_x_12:
[----:B------:R-:W-:-:S04]  /*2240*/  HFMA2 R15, -RZ, RZ, 0, 0 ;  /* 0x00000000ff0f7431 */ /* 0x000fc800000001ff */
[----:B0-----:R-:W-:Y:S05]  /*2250*/  RET.REL.NODEC R14 `(groupnorm_backward_kernel1) ;  /* 0xffffffdc0e687950 */ /* 0x001fea0003c3ffff */
.L_x_23:
[----:B------:R-:W-:-:S00]  /*2260*/  BRA `(.L_x_23) ;  /* 0xfffffffc00fc7947 */ /* 0x000fc0000383ffff */
[----:B------:R-:W-:-:S00]  /*2270*/  NOP ;  /* 0x0000000000007918 */ /* 0x000fc00000000000 */
        /* <DEDUP_REMOVED lines=8> */
.L_x_90:


//--------------------- .text.groupnorm_forward_kernel2 --------------------------
	.section	.text.groupnorm_forward_kernel2,"ax",@progbits
	.align	128
        .global         groupnorm_forward_kernel2
        .type           groupnorm_forward_kernel2,@function
        .size           groupnorm_forward_kernel2,(.L_x_93 - groupnorm_forward_kernel2)
        .other          groupnorm_forward_kernel2,@"STO_CUDA_ENTRY STV_DEFAULT"
groupnorm_forward_kernel2:
.text.groupnorm_forward_kernel2:
[----:B------:R-:W-:Y:S01]  /*0000*/  LDC R1, c[0x0][0x37c] ;  /* 0x0000df00ff017b82 */ /* 0x000fe20000000800 */
[----:B------:R-:W0:Y:S07]  /*0010*/  S2R R3, SR_TID.X ;  /* 0x0000000000037919 */ /* 0x000e2e0000002100 */
[----:B------:R-:W-:Y:S01]  /*0020*/  S2UR UR4, SR_CTAID.X ;  /* 0x00000000000479c3 */ /* 0x000fe20000002500 */
[----:B------:R-:W1:Y:S01]  /*0030*/  LDCU UR6, c[0x0][0x370] ;  /* 0x00006e00ff0677ac */ /* 0x000e620008000800 */
[----:B------:R-:W2:Y:S06]  /*0040*/  LDCU UR7, c[0x0][0x3b0] ;  /* 0x00007600ff0777ac */ /* 0x000eac0008000800 */
[----:B------:R-:W1:Y:S08]  /*0050*/  S2UR UR5, SR_CTAID.Y ;  /* 0x00000000000579c3 */ /* 0x000e700000002600 */
[----:B------:R-:W0:Y:S01]  /*0060*/  LDC R4, c[0x0][0x360] ;  /* 0x0000d800ff047b82 */ /* 0x000e220000000800 */
[----:B-1----:R-:W-:-:S06]  /*0070*/  UIMAD UR4, UR5, UR6, UR4 ;  /* 0x00000006050472a4 */ /* 0x002fcc000f8e0204 */
[----:B0-----:R-:W-:-:S05]  /*0080*/  IMAD R4, R4, UR4, R3 ;  /* 0x0000000404047c24 */ /* 0x001fca000f8e0203 */
[----:B--2---:R-:W-:-:S13]  /*0090*/  ISETP.GE.AND P0, PT, R4, UR7, PT ;  /* 0x0000000704007c0c */ /* 0x004fda000bf06270 */
[----:B------:R-:W-:Y:S05]  /*00a0*/  @P0 EXIT ;  /* 0x000000000000094d */ /* 0x000fea0003800000 */
[----:B------:R-:W0:Y:S01]  /*00b0*/  LDCU UR5, c[0x0][0x3c0] ;  /* 0x00007800ff0577ac */ /* 0x000e220008000800 */
[----:B------:R-:W1:Y:S01]  /*00c0*/  LDC.64 R2, c[0x0][0x3b8] ;  /* 0x0000ee00ff027b82 */ /* 0x000e620000000a00 */
[----:B------:R-:W2:Y:S01]  /*00d0*/  LDCU.64 UR10, c[0x0][0x358] ;  /* 0x00006b00ff0a77ac */ /* 0x000ea20008000a00 */
[----:B0-----:R-:W-:Y:S01]  /*00e0*/  UISETP.GE.AND UP0, UPT, UR5, 0x1, UPT ;  /* 0x000000010500788c */ /* 0x001fe2000bf06270 */
[----:B-1----:R-:W-:-:S08]  /*00f0*/  IMAD R5, R3, R2, RZ ;  /* 0x0000000203057224 */ /* 0x002fd000078e02ff */
[----:B--2---:R-:W-:Y:S05]  /*0100*/  BRA.U !UP0, `(.L_x_24) ;  /* 0x0000002508607547 */ /* 0x004fea000b800000 */
[----:B------:R-:W-:Y:S02]  /*0110*/  ISETP.GE.AND P0, PT, R5, 0x1, PT ;  /* 0x000000010500780c */ /* 0x000fe40003f06270 */
[----:B------:R-:W-:-:S11]  /*0120*/  I2FP.F32.S32 R0, R5 ;  /* 0x0000000500007245 */ /* 0x000fd60000201400 */
[----:B------:R-:W-:Y:S05]  /*0130*/  @!P0 BRA `(.L_x_25) ;  /* 0x0000001400ec8947 */ /* 0x000fea0003800000 */
[C---:B------:R-:W-:Y:S01]  /*0140*/  LOP3.LUT R14, R5.reuse, 0xf, RZ, 0xc0, !PT ;  /* 0x0000000f050e7812 */ /* 0x040fe200078ec0ff */
[----:B------:R-:W-:Y:S01]  /*0150*/  UMOV UR4, URZ ;  /* 0x000000ff00047c82 */ /* 0x000fe20008000000 */
[C---:B------:R-:W-:Y:S02]  /*0160*/  LOP3.LUT R15, R5.reuse, 0x7, RZ, 0xc0, !PT ;  /* 0x00000007050f7812 */ /* 0x040fe400078ec0ff */
[C---:B------:R-:W-:Y:S02]  /*0170*/  LOP3.LUT R6, R5.reuse, 0x7ffffff0, RZ, 0xc0, !PT ;  /* 0x7ffffff005067812 */ /* 0x040fe400078ec0ff */
[----:B------:R-:W-:-:S07]  /*0180*/  LOP3.LUT R16, R5, 0x3, RZ, 0xc0, !PT ;  /* 0x0000000305107812 */ /* 0x000fce00078ec0ff */
.L_x_46:
[----:B01234-:R-:W0:Y:S01]  /*0190*/  LDC R3, c[0x0][0x3c0] ;  /* 0x0000f000ff037b82 */ /* 0x01fe220000000800 */
[----:B------:R-:W-:Y:S01]  /*01a0*/  ISETP.GE.U32.AND P2, PT, R5, 0x10, PT ;  /* 0x000000100500780c */ /* 0x000fe20003f46070 */
[----:B------:R-:W-:Y:S01]  /*01b0*/  HFMA2 R11, -RZ, RZ, 0, 0 ;  /* 0x00000000ff0b7431 */ /* 0x000fe200000001ff */
[----:B------:R-:W-:Y:S01]  /*01c0*/  CS2R R8, SRZ ;  /* 0x0000000000087805 */ /* 0x000fe2000001ff00 */
[----:B0-----:R-:W-:-:S04]  /*01d0*/  IMAD R10, R4, R3, UR4 ;  /* 0x00000004040a7e24 */ /* 0x001fc8000f8e0203 */
[----:B------:R-:W-:-:S06]  /*01e0*/  IMAD R7, R5, R10, RZ ;  /* 0x0000000a05077224 */ /* 0x000fcc00078e02ff */
[----:B------:R-:W-:Y:S05]  /*01f0*/  @!P2 BRA `(.L_x_26) ;  /* 0x0000000000e4a947 */ /* 0x000fea0003800000 */
[----:B------:R-:W-:Y:S01]  /*0200*/  MOV R9, RZ ;  /* 0x000000ff00097202 */ /* 0x000fe20000000f00 */
[----:B------:R-:W-:-:S06]  /*0210*/  UMOV UR5, URZ ;  /* 0x000000ff00057c82 */ /* 0x000fcc0008000000 */
.L_x_27:
[----:B------:R-:W0:Y:S01]  /*0220*/  LDC.64 R2, c[0x0][0x380] ;  /* 0x0000e000ff027b82 */ /* 0x000e220000000a00 */
[----:B------:R-:W-:-:S05]  /*0230*/  IADD3 R13, PT, PT, R7, UR5, RZ ;  /* 0x00000005070d7c10 */ /* 0x000fca000fffe0ff */
[----:B0-----:R-:W-:-:S05]  /*0240*/  IMAD.WIDE R2, R13, 0x4, R2 ;  /* 0x000000040d027825 */ /* 0x001fca00078e0202 */
[----:B------:R-:W2:Y:S04]  /*0250*/  LDG.E R24, desc[UR10][R2.64] ;  /* 0x0000000a02187981 */ /* 0x000ea8000c1e1900 */
[----:B------:R-:W3:Y:S04]  /*0260*/  LDG.E R25, desc[UR10][R2.64+0x4] ;  /* 0x0000040a02197981 */ /* 0x000ee8000c1e1900 */
[----:B------:R-:W4:Y:S04]  /*0270*/  LDG.E R12, desc[UR10][R2.64+0x8] ;  /* 0x0000080a020c7981 */ /* 0x000f28000c1e1900 */
[----:B------:R-:W5:Y:S04]  /*0280*/  LDG.E R8, desc[UR10][R2.64+0xc] ;  /* 0x00000c0a02087981 */ /* 0x000f68000c1e1900 */
[----:B------:R-:W5:Y:S04]  /*0290*/  LDG.E R23, desc[UR10][R2.64+0x10] ;  /* 0x0000100a02177981 */ /* 0x000f68000c1e1900 */
[----:B------:R-:W5:Y:S04]  /*02a0*/  LDG.E R22, desc[UR10][R2.64+0x14] ;  /* 0x0000140a02167981 */ /* 0x000f68000c1e1900 */
[----:B------:R-:W5:Y:S04]  /*02b0*/  LDG.E R21, desc[UR10][R2.64+0x18] ;  /* 0x0000180a02157981 */ /* 0x000f68000c1e1900 */
[----:B------:R-:W5:Y:S04]  /*02c0*/  LDG.E R20, desc[UR10][R2.64+0x1c] ;  /* 0x00001c0a02147981 */ /* 0x000f68000c1e1900 */
[----:B------:R-:W5:Y:S04]  /*02d0*/  LDG.E R19, desc[UR10][R2.64+0x20] ;  /* 0x0000200a02137981 */ /* 0x000f68000c1e1900 */
[----:B------:R-:W5:Y:S04]  /*02e0*/  LDG.E R18, desc[UR10][R2.64+0x24] ;  /* 0x0000240a02127981 */ /* 0x000f68000c1e1900 */
[----:B------:R-:W5:Y:S04]  /*02f0*/  LDG.E R17, desc[UR10][R2.64+0x28] ;  /* 0x0000280a02117981 */ /* 0x000f68000c1e1900 */
[----:B------:R-:W5:Y:S01]  /*0300*/  LDG.E R13, desc[UR10][R2.64+0x2c] ;  /* 0x00002c0a020d7981 */ /* 0x000f62000c1e1900 */
[C---:B--2---:R-:W-:Y:S01]  /*0310*/  FADD R11, R24.reuse, R11 ;  /* 0x0000000b180b7221 */ /* 0x044fe20000000000 */
[----:B------:R-:W-:-:S02]  /*0320*/  FFMA R24, R24, R24, R9 ;  /* 0x0000001818187223 */ /* 0x000fc40000000009 */
[----:B------:R-:W2:Y:S01]  /*0330*/  LDG.E R9, desc[UR10][R2.64+0x30] ;  /* 0x0000300a02097981 */ /* 0x000ea2000c1e1900 */
[----:B---3--:R-:W-:Y:S01]  /*0340*/  FADD R27, R11, R25 ;  /* 0x000000190b1b7221 */ /* 0x008fe20000000000 */
[----:B------:R-:W-:Y:S02]  /*0350*/  FFMA R29, R25, R25, R24 ;  /* 0x00000019191d7223 */ /* 0x000fe40000000018 */
[----:B------:R-:W3:Y:S04]  /*0360*/  LDG.E R24, desc[UR10][R2.64+0x34] ;  /* 0x0000340a02187981 */ /* 0x000ee8000c1e1900 */
[----:B------:R-:W3:Y:S04]  /*0370*/  LDG.E R11, desc[UR10][R2.64+0x38] ;  /* 0x0000380a020b7981 */ /* 0x000ee8000c1e1900 */
[----:B------:R0:W3:Y:S01]  /*0380*/  LDG.E R25, desc[UR10][R2.64+0x3c] ;  /* 0x00003c0a02197981 */ /* 0x0000e2000c1e1900 */
[----:B----4-:R-:W-:Y:S01]  /*0390*/  FADD R27, R27, R12 ;  /* 0x0000000c1b1b7221 */ /* 0x010fe20000000000 */
[----:B------:R-:W-:Y:S01]  /*03a0*/  FFMA R29, R12, R12, R29 ;  /* 0x0000000c0c1d7223 */ /* 0x000fe2000000001d */
[----:B------:R-:W-:-:S02]  /*03b0*/  UIADD3 UR5, UPT, UPT, UR5, 0x10, URZ ;  /* 0x0000001005057890 */ /* 0x000fc4000fffe0ff */
[----:B-----5:R-:W-:Y:S01]  /*03c0*/  FADD R12, R27, R8 ;  /* 0x000000081b0c7221 */ /* 0x020fe20000000000 */
[----:B------:R-:W-:-:S03]  /*03d0*/  FFMA R8, R8, R8, R29 ;  /* 0x0000000808087223 */ /* 0x000fc6000000001d */
[----:B------:R-:W-:Y:S01]  /*03e0*/  FADD R27, R12, R23 ;  /* 0x000000170c1b7221 */ /* 0x000fe20000000000 */
[----:B------:R-:W-:Y:S01]  /*03f0*/  FFMA R23, R23, R23, R8 ;  /* 0x0000001717177223 */ /* 0x000fe20000000008 */
[----:B------:R-:W-:Y:S02]  /*0400*/  ISETP.NE.AND P0, PT, R6, UR5, PT ;  /* 0x0000000506007c0c */ /* 0x000fe4000bf05270 */
[----:B------:R-:W-:Y:S01]  /*0410*/  FADD R8, R27, R22 ;  /* 0x000000161b087221 */ /* 0x000fe20000000000 */
[----:B------:R-:W-:-:S03]  /*0420*/  FFMA R22, R22, R22, R23 ;  /* 0x0000001616167223 */ /* 0x000fc60000000017 */
[----:B------:R-:W-:Y:S01]  /*0430*/  FADD R23, R8, R21 ;  /* 0x0000001508177221 */ /* 0x000fe20000000000 */
[----:B------:R-:W-:-:S03]  /*0440*/  FFMA R21, R21, R21, R22 ;  /* 0x0000001515157223 */ /* 0x000fc60000000016 */
[----:B0-----:R-:W-:Y:S01]  /*0450*/  FADD R2, R23, R20 ;  /* 0x0000001417027221 */ /* 0x001fe20000000000 */
[----:B------:R-:W-:-:S03]  /*0460*/  FFMA R20, R20, R20, R21 ;  /* 0x0000001414147223 */ /* 0x000fc60000000015 */
[----:B------:R-:W-:Y:S01]  /*0470*/  FADD R3, R2, R19 ;  /* 0x0000001302037221 */ /* 0x000fe20000000000 */
[----:B------:R-:W-:-:S03]  /*0480*/  FFMA R19, R19, R19, R20 ;  /* 0x0000001313137223 */ /* 0x000fc60000000014 */
[----:B------:R-:W-:Y:S01]  /*0490*/  FADD R2, R3, R18 ;  /* 0x0000001203027221 */ /* 0x000fe20000000000 */
[----:B------:R-:W-:-:S03]  /*04a0*/  FFMA R18, R18, R18, R19 ;  /* 0x0000001212127223 */ /* 0x000fc60000000013 */
[----:B------:R-:W-:Y:S01]  /*04b0*/  FADD R2, R2, R17 ;  /* 0x0000001102027221 */ /* 0x000fe20000000000 */
[----:B------:R-:W-:-:S03]  /*04c0*/  FFMA R18, R17, R17, R18 ;  /* 0x0000001111127223 */ /* 0x000fc60000000012 */
[----:B------:R-:W-:Y:S01]  /*04d0*/  FADD R2, R2, R13 ;  /* 0x0000000d02027221 */ /* 0x000fe20000000000 */
[----:B------:R-:W-:-:S03]  /*04e0*/  FFMA R18, R13, R13, R18 ;  /* 0x0000000d0d127223 */ /* 0x000fc60000000012 */
[----:B--2---:R-:W-:Y:S01]  /*04f0*/  FADD R3, R2, R9 ;  /* 0x0000000902037221 */ /* 0x004fe20000000000 */
[----:B------:R-:W-:-:S03]  /*0500*/  FFMA R9, R9, R9, R18 ;  /* 0x0000000909097223 */ /* 0x000fc60000000012 */
[----:B---3--:R-:W-:Y:S01]  /*0510*/  FADD R2, R3, R24 ;  /* 0x0000001803027221 */ /* 0x008fe20000000000 */
[----:B------:R-:W-:-:S03]  /*0520*/  FFMA R24, R24, R24, R9 ;  /* 0x0000001818187223 */ /* 0x000fc60000000009 */
[----:B------:R-:W-:Y:S01]  /*0530*/  FADD R2, R2, R11 ;  /* 0x0000000b02027221 */ /* 0x000fe20000000000 */
[----:B------:R-:W-:-:S03]  /*0540*/  FFMA R24, R11, R11, R24 ;  /* 0x0000000b0b187223 */ /* 0x000fc60000000018 */
[----:B------:R-:W-:Y:S01]  /*0550*/  FADD R11, R2, R25 ;  /* 0x00000019020b7221 */ /* 0x000fe20000000000 */
[----:B------:R-:W-:Y:S01]  /*0560*/  FFMA R9, R25, R25, R24 ;  /* 0x0000001919097223 */ /* 0x000fe20000000018 */
[----:B------:R-:W-:Y:S06]  /*0570*/  @P0 BRA `(.L_x_27) ;  /* 0xfffffffc00280947 */ /* 0x000fec000383ffff */
[----:B------:R-:W-:-:S07]  /*0580*/  MOV R8, R6 ;  /* 0x0000000600087202 */ /* 0x000fce0000000f00 */
.L_x_26:
[----:B------:R-:W-:-:S13]  /*0590*/  ISETP.NE.AND P0, PT, R14, RZ, PT ;  /* 0x000000ff0e00720c */ /* 0x000fda0003f05270 */
[----:B------:R-:W-:Y:S05]  /*05a0*/  @!P0 BRA `(.L_x_28) ;  /* 0x0000000400148947 */ /* 0x000fea0003800000 */
[----:B------:R-:W-:Y:S02]  /*05b0*/  IADD3 R2, PT, PT, R14, -0x1, RZ ;  /* 0xffffffff0e027810 */ /* 0x000fe40007ffe0ff */
[----:B------:R-:W-:Y:S02]  /*05c0*/  ISETP.NE.AND P1, PT, R15, RZ, PT ;  /* 0x000000ff0f00720c */ /* 0x000fe40003f25270 */
[----:B------:R-:W-:-:S13]  /*05d0*/  ISETP.GE.U32.AND P0, PT, R2, 0x7, PT ;  /* 0x000000070200780c */ /* 0x000fda0003f06070 */
[----:B------:R-:W-:Y:S05]  /*05e0*/  @!P0 BRA `(.L_x_29) ;  /* 0x0000000000708947 */ /* 0x000fea0003800000 */
[----:B------:R-:W0:Y:S01]  /*05f0*/  LDC.64 R2, c[0x0][0x380] ;  /* 0x0000e000ff027b82 */ /* 0x000e220000000a00 */
[----:B------:R-:W-:-:S05]  /*0600*/  IADD3 R13, PT, PT, R7, R8, RZ ;  /* 0x00000008070d7210 */ /* 0x000fca0007ffe0ff */
        /* <DEDUP_REMOVED lines=8> */
[----:B------:R0:W5:Y:S01]  /*0690*/  LDG.E R18, desc[UR10][R2.64+0x1c] ;  /* 0x00001c0a02127981 */ /* 0x000162000c1e1900 */
[----:B------:R-:W-:Y:S01]  /*06a0*/  IADD3 R8, PT, PT, R8, 0x8, RZ ;  /* 0x0000000808087810 */ /* 0x000fe20007ffe0ff */
[----:B--2---:R-:W-:Y:S01]  /*06b0*/  FADD R11, R11, R20 ;  /* 0x000000140b0b7221 */ /* 0x004fe20000000000 */
[----:B------:R-:W-:-:S03]  /*06c0*/  FFMA R9, R20, R20, R9 ;  /* 0x0000001414097223 */ /* 0x000fc60000000009 */
[----:B---3--:R-:W-:Y:S01]  /*06d0*/  FADD R11, R11, R22 ;  /* 0x000000160b0b7221 */ /* 0x008fe20000000000 */
[----:B------:R-:W-:-:S03]  /*06e0*/  FFMA R9, R22, R22, R9 ;  /* 0x0000001616097223 */ /* 0x000fc60000000009 */
[----:B----4-:R-:W-:Y:S01]  /*06f0*/  FADD R11, R11, R24 ;  /* 0x000000180b0b7221 */ /* 0x010fe20000000000 */
[----:B------:R-:W-:-:S03]  /*0700*/  FFMA R9, R24, R24, R9 ;  /* 0x0000001818097223 */ /* 0x000fc60000000009 */
[----:B-----5:R-:W-:Y:S01]  /*0710*/  FADD R20, R11, R26 ;  /* 0x0000001a0b147221 */ /* 0x020fe20000000000 */
        /* <DEDUP_REMOVED lines=8> */
[----:B------:R-:W-:-:S07]  /*07a0*/  FFMA R9, R18, R18, R13 ;  /* 0x0000001212097223 */ /* 0x000fce000000000d */
.L_x_29:
        /* <DEDUP_REMOVED lines=11> */
[----:B------:R-:W5:Y:S01]  /*0860*/  LDG.E R22, desc[UR10][R2.64+0xc] ;  /* 0x00000c0a02167981 */ /* 0x000f62000c1e1900 */
        /* <DEDUP_REMOVED lines=8> */
[----:B------:R-:W-:-:S07]  /*08f0*/  FFMA R9, R22, R22, R9 ;  /* 0x0000001616097223 */ /* 0x000fce0000000009 */
.L_x_30:
[----:B------:R-:W-:Y:S05]  /*0900*/  @!P1 BRA `(.L_x_28) ;  /* 0x00000000003c9947 */ /* 0x000fea0003800000 */
[----:B------:R-:W0:Y:S01]  /*0910*/  LDC.64 R2, c[0x0][0x380] ;  /* 0x0000e000ff027b82 */ /* 0x000e220000000a00 */
[----:B------:R-:W-:-:S05]  /*0920*/  IADD3 R13, PT, PT, R7, R8, RZ ;  /* 0x00000008070d7210 */ /* 0x000fca0007ffe0ff */
[----:B0-----:R-:W-:-:S05]  /*0930*/  IMAD.WIDE R2, R13, 0x4, R2 ;  /* 0x000000040d027825 */ /* 0x001fca00078e0202 */
[----:B------:R-:W2:Y:S01]  /*0940*/  LDG.E R8, desc[UR10][R2.64] ;  /* 0x0000000a02087981 */ /* 0x000ea2000c1e1900 */
[----:B------:R-:W-:Y:S01]  /*0950*/  ISETP.NE.AND P0, PT, R16, 0x1, PT ;  /* 0x000000011000780c */ /* 0x000fe20003f05270 */
[----:B--2---:R-:W-:Y:S01]  /*0960*/  FADD R11, R11, R8 ;  /* 0x000000080b0b7221 */ /* 0x004fe20000000000 */
[----:B------:R-:W-:-:S11]  /*0970*/  FFMA R9, R8, R8, R9 ;  /* 0x0000000808097223 */ /* 0x000fd60000000009 */
[----:B------:R-:W-:Y:S05]  /*0980*/  @!P0 BRA `(.L_x_28) ;  /* 0x00000000001c8947 */ /* 0x000fea0003800000 */
[----:B------:R-:W-:Y:S01]  /*0990*/  ISETP.NE.AND P0, PT, R16, 0x2, PT ;  /* 0x000000021000780c */ /* 0x000fe20003f05270 */
[----:B------:R-:W2:-:S12]  /*09a0*/  LDG.E R8, desc[UR10][R2.64+0x4] ;  /* 0x0000040a02087981 */ /* 0x000e98000c1e1900 */
[----:B------:R-:W3:Y:S01]  /*09b0*/  @P0 LDG.E R12, desc[UR10][R2.64+0x8] ;  /* 0x0000080a020c0981 */ /* 0x000ee2000c1e1900 */
[----:B--2---:R-:W-:Y:S01]  /*09c0*/  FADD R11, R11, R8 ;  /* 0x000000080b0b7221 */ /* 0x004fe20000000000 */
[----:B------:R-:W-:-:S03]  /*09d0*/  FFMA R9, R8, R8, R9 ;  /* 0x0000000808097223 */ /* 0x000fc60000000009 */
[----:B---3--:R-:W-:Y:S01]  /*09e0*/  @P0 FADD R11, R11, R12 ;  /* 0x0000000c0b0b0221 */ /* 0x008fe20000000000 */
[----:B------:R-:W-:-:S07]  /*09f0*/  @P0 FFMA R9, R12, R12, R9 ;  /* 0x0000000c0c090223 */ /* 0x000fce0000000009 */
.L_x_28:
        /* <DEDUP_REMOVED lines=10> */
[----:B------:R-:W-:-:S07]  /*0aa0*/  MOV R12, 0xac0 ;  /* 0x00000ac0000c7802 */ /* 0x000fce0000000f00 */
[----:B------:R-:W-:Y:S05]  /*0ab0*/  CALL.REL.NOINC `($__internal_3_$__cuda_sm3x_div_rn_noftz_f32_slowpath) ;  /* 0x0000002c00887944 */ /* 0x000fea0003c00000 */
[----:B------:R-:W-:-:S07]  /*0ac0*/  MOV R8, R2 ;  /* 0x0000000200087202 */ /* 0x000fce0000000f00 */
.L_x_32:
[----:B------:R-:W-:Y:S05]  /*0ad0*/  BSYNC.RECONVERGENT B0 ;  /* 0x0000000000007941 */ /* 0x000fea0003800200 */
.L_x_31:
        /* <DEDUP_REMOVED lines=13> */
.L_x_34:
[----:B------:R-:W-:Y:S05]  /*0bb0*/  BSYNC.RECONVERGENT B0 ;  /* 0x0000000000007941 */ /* 0x000fea0003800200 */
.L_x_33:
[----:B------:R-:W-:Y:S01]  /*0bc0*/  FFMA R3, -R8, R8, R3 ;  /* 0x0000000808037223 */ /* 0x000fe20000000103 */
[----:B------:R-:W-:Y:S03]  /*0bd0*/  BSSY.RECONVERGENT B0, `(.L_x_35) ;  /* 0x000000f000007945 */ /* 0x000fe60003800200 */
[----:B------:R-:W-:-:S04]  /*0be0*/  FADD R3, R3, 9.9999997473787516356e-06 ;  /* 0x3727c5ac03037421 */ /* 0x000fc80000000000 */
[----:B------:R0:W1:Y:S01]  /*0bf0*/  MUFU.RSQ R12, R3 ;  /* 0x00000003000c7308 */ /* 0x0000620000001400 */
[----:B------:R-:W-:-:S04]  /*0c00*/  IADD3 R2, PT, PT, R3, -0xd000000, RZ ;  /* 0xf300000003027810 */ /* 0x000fc80007ffe0ff */
[----:B------:R-:W-:-:S13]  /*0c10*/  ISETP.GT.U32.AND P0, PT, R2, 0x727fffff, PT ;  /* 0x727fffff0200780c */ /* 0x000fda0003f04070 */
[----:B01----:R-:W-:Y:S05]  /*0c20*/  @!P0 BRA `(.L_x_36) ;  /* 0x0000000000148947 */ /* 0x003fea0003800000 */
[----:B------:R-:W-:Y:S02]  /*0c30*/  MOV R2, R3 ;  /* 0x0000000300027202 */ /* 0x000fe40000000f00 */
[----:B------:R-:W-:-:S07]  /*0c40*/  MOV R13, 0xc60 ;  /* 0x00000c60000d7802 */ /* 0x000fce0000000f00 */
[----:B------:R-:W-:Y:S05]  /*0c50*/  CALL.REL.NOINC `($__internal_2_$__cuda_sm20_sqrt_rn_f32_slowpath) ;  /* 0x0000002800c47944 */ /* 0x000fea0003c00000 */
[----:B------:R-:W-:Y:S01]  /*0c60*/  MOV R2, R9 ;  /* 0x0000000900027202 */ /* 0x000fe20000000f00 */
[----:B------:R-:W-:Y:S06]  /*0c70*/  BRA `(.L_x_37) ;  /* 0x0000000000107947 */ /* 0x000fec0003800000 */
.L_x_36:
[----:B------:R-:W-:Y:S01]  /*0c80*/  FMUL.FTZ R2, R3, R12 ;  /* 0x0000000c03027220 */ /* 0x000fe20000410000 */
[----:B------:R-:W-:-:S03]  /*0c90*/  FMUL.FTZ R9, R12, 0.5 ;  /* 0x3f0000000c097820 */ /* 0x000fc60000410000 */
[----:B------:R-:W-:-:S04]  /*0ca0*/  FFMA R3, -R2, R2, R3 ;  /* 0x0000000202037223 */ /* 0x000fc80000000103 */
[----:B------:R-:W-:-:S07]  /*0cb0*/  FFMA R2, R3, R9, R2 ;  /* 0x0000000903027223 */ /* 0x000fce0000000002 */
.L_x_37:
[----:B------:R-:W-:Y:S05]  /*0cc0*/  BSYNC.RECONVERGENT B0 ;  /* 0x0000000000007941 */ /* 0x000fea0003800200 */
.L_x_35:
[----:B------:R-:W-:Y:S01]  /*0cd0*/  IADD3 R3, PT, PT, R2, 0x1800000, RZ ;  /* 0x0180000002037810 */ /* 0x000fe20007ffe0ff */
[----:B------:R-:W-:Y:S03]  /*0ce0*/  BSSY.RECONVERGENT B0, `(.L_x_38) ;  /* 0x000000c000007945 */ /* 0x000fe60003800200 */
[----:B------:R-:W-:-:S04]  /*0cf0*/  LOP3.LUT R3, R3, 0x7f800000, RZ, 0xc0, !PT ;  /* 0x7f80000003037812 */ /* 0x000fc800078ec0ff */
[----:B------:R-:W-:-:S13]  /*0d00*/  ISETP.GT.U32.AND P0, PT, R3, 0x1ffffff, PT ;  /* 0x01ffffff0300780c */ /* 0x000fda0003f04070 */
[----:B------:R-:W-:Y:S05]  /*0d10*/  @P0 BRA `(.L_x_39) ;  /* 0x0000000000100947 */ /* 0x000fea0003800000 */
[----:B------:R-:W-:-:S07]  /*0d20*/  MOV R12, 0xd40 ;  /* 0x00000d40000c7802 */ /* 0x000fce0000000f00 */
[----:B------:R-:W-:Y:S05]  /*0d30*/  CALL.REL.NOINC `($__internal_1_$__cuda_sm20_rcp_rn_f32_slowpath) ;  /* 0x0000002400bc7944 */ /* 0x000fea0003c00000 */
[----:B------:R-:W-:Y:S01]  /*0d40*/  MOV R2, R9 ;  /* 0x0000000900027202 */ /* 0x000fe20000000f00 */
[----:B------:R-:W-:Y:S06]  /*0d50*/  BRA `(.L_x_40) ;  /* 0x0000000000107947 */ /* 0x000fec0003800000 */
.L_x_39:
[----:B------:R-:W0:Y:S02]  /*0d60*/  MUFU.RCP R3, R2 ;  /* 0x0000000200037308 */ /* 0x000e240000001000 */
[----:B0-----:R-:W-:-:S04]  /*0d70*/  FFMA R9, R3, R2, -1 ;  /* 0xbf80000003097423 */ /* 0x001fc80000000002 */
[----:B------:R-:W-:-:S04]  /*0d80*/  FADD.FTZ R12, -R9, -RZ ;  /* 0x800000ff090c7221 */ /* 0x000fc80000010100 */
[----:B------:R-:W-:-:S07]  /*0d90*/  FFMA R2, R3, R12, R3 ;  /* 0x0000000c03027223 */ /* 0x000fce0000000003 */
.L_x_40:
[----:B------:R-:W-:Y:S05]  /*0da0*/  BSYNC.RECONVERGENT B0 ;  /* 0x0000000000007941 */ /* 0x000fea0003800200 */
.L_x_38:
[----:B------:R-:W0:Y:S08]  /*0db0*/  LDC.64 R12, c[0x0][0x3a0] ;  /* 0x0000e800ff0c7b82 */ /* 0x000e300000000a00 */
[----:B------:R-:W1:Y:S01]  /*0dc0*/  LDC.64 R18, c[0x0][0x3a8] ;  /* 0x0000ea00ff127b82 */ /* 0x000e620000000a00 */
[----:B0-----:R-:W-:-:S05]  /*0dd0*/  IMAD.WIDE R12, R10, 0x4, R12 ;  /* 0x000000040a0c7825 */ /* 0x001fca00078e020c */
[----:B------:R0:W-:Y:S01]  /*0de0*/  STG.E desc[UR10][R12.64], R8 ;  /* 0x000000080c007986 */ /* 0x0001e2000c10190a */
[----:B-1----:R-:W-:-:S04]  /*0df0*/  IMAD.WIDE R18, R10, 0x4, R18 ;  /* 0x000000040a127825 */ /* 0x002fc800078e0212 */
[----:B------:R-:W-:Y:S01]  /*0e00*/  HFMA2 R10, -RZ, RZ, 0, 0 ;  /* 0x00000000ff0a7431 */ /* 0x000fe200000001ff */
[----:B------:R0:W-:Y:S01]  /*0e10*/  STG.E desc[UR10][R18.64], R2 ;  /* 0x0000000212007986 */ /* 0x0001e2000c10190a */
[----:B------:R-:W-:Y:S05]  /*0e20*/  @!P2 BRA `(.L_x_41) ;  /* 0x000000040028a947 */ /* 0x000fea0003800000 */
[----:B------:R-:W-:-:S05]  /*0e30*/  UMOV UR5, URZ ;  /* 0x000000ff00057c82 */ /* 0x000fca0008000000 */
.L_x_42:
[----:B------:R-:W1:Y:S01]  /*0e40*/  LDC.64 R10, c[0x0][0x380] ;  /* 0x0000e000ff0a7b82 */ /* 0x000e620000000a00 */
[----:B----4-:R-:W-:-:S07]  /*0e50*/  IADD3 R3, PT, PT, R7, UR5, RZ ;  /* 0x0000000507037c10 */ /* 0x010fce000fffe0ff */
[----:B0-----:R-:W0:Y:S01]  /*0e60*/  LDC.64 R12, c[0x0][0x398] ;  /* 0x0000e600ff0c7b82 */ /* 0x001e220000000a00 */
[----:B-1----:R-:W-:-:S05]  /*0e70*/  IMAD.WIDE R10, R3, 0x4, R10 ;  /* 0x00000004030a7825 */ /* 0x002fca00078e020a */
[----:B------:R-:W2:Y:S01]  /*0e80*/  LDG.E R9, desc[UR10][R10.64] ;  /* 0x0000000a0a097981 */ /* 0x000ea2000c1e1900 */
[----:B0-----:R-:W-:-:S04]  /*0e90*/  IMAD.WIDE R12, R3, 0x4, R12 ;  /* 0x00000004030c7825 */ /* 0x001fc800078e020c */
[----:B--2---:R-:W-:-:S04]  /*0ea0*/  FADD R9, R9, -R8 ;  /* 0x8000000809097221 */ /* 0x004fc80000000000 */
[----:B------:R-:W-:-:S05]  /*0eb0*/  FMUL R9, R9, R2 ;  /* 0x0000000209097220 */ /* 0x000fca0000400000 */
[----:B------:R0:W-:Y:S04]  /*0ec0*/  STG.E desc[UR10][R12.64], R9 ;  /* 0x000000090c007986 */ /* 0x0001e8000c10190a */
[----:B------:R-:W2:Y:S02]  /*0ed0*/  LDG.E R3, desc[UR10][R10.64+0x4] ;  /* 0x0000040a0a037981 */ /* 0x000ea4000c1e1900 */
[----:B--2---:R-:W-:-:S04]  /*0ee0*/  FADD R3, R3, -R8 ;  /* 0x8000000803037221 */ /* 0x004fc80000000000 */
[----:B------:R-:W-:-:S05]  /*0ef0*/  FMUL R3, R3, R2 ;  /* 0x0000000203037220 */ /* 0x000fca0000400000 */
[----:B------:R1:W-:Y:S04]  /*0f00*/  STG.E desc[UR10][R12.64+0x4], R3 ;  /* 0x000004030c007986 */ /* 0x0003e8000c10190a */
[----:B------:R-:W2:Y:S02]  /*0f10*/  LDG.E R17, desc[UR10][R10.64+0x8] ;  /* 0x0000080a0a117981 */ /* 0x000ea4000c1e1900 */
[----:B--2---:R-:W-:-:S04]  /*0f20*/  FADD R17, R17, -R8 ;  /* 0x8000000811117221 */ /* 0x004fc80000000000 */
[----:B------:R-:W-:-:S05]  /*0f30*/  FMUL R17, R17, R2 ;  /* 0x0000000211117220 */ /* 0x000fca0000400000 */
[----:B------:R2:W-:Y:S04]  /*0f40*/  STG.E desc[UR10][R12.64+0x8], R17 ;  /* 0x000008110c007986 */ /* 0x0005e8000c10190a */
[----:B------:R-:W3:Y:S02]  /*0f50*/  LDG.E R19, desc[UR10][R10.64+0xc] ;  /* 0x00000c0a0a137981 */ /* 0x000ee4000c1e1900 */
[----:B---3--:R-:W-:-:S04]  /*0f60*/  FADD R19, R19, -R8 ;  /* 0x8000000813137221 */ /* 0x008fc80000000000 */
[----:B------:R-:W-:-:S05]  /*0f70*/  FMUL R19, R19, R2 ;  /* 0x0000000213137220 */ /* 0x000fca0000400000 */
[----:B------:R3:W-:Y:S04]  /*0f80*/  STG.E desc[UR10][R12.64+0xc], R19 ;  /* 0x00000c130c007986 */ /* 0x0007e8000c10190a */
[----:B0-----:R-:W4:Y:S02]  /*0f90*/  LDG.E R9, desc[UR10][R10.64+0x10] ;  /* 0x0000100a0a097981 */ /* 0x001f24000c1e1900 */
[----:B----4-:R-:W-:-:S04]  /*0fa0*/  FADD R9, R9, -R8 ;  /* 0x8000000809097221 */ /* 0x010fc80000000000 */
[----:B------:R-:W-:-:S05]  /*0fb0*/  FMUL R9, R9, R2 ;  /* 0x0000000209097220 */ /* 0x000fca0000400000 */
[----:B------:R0:W-:Y:S04]  /*0fc0*/  STG.E desc[UR10][R12.64+0x10], R9 ;  /* 0x000010090c007986 */ /* 0x0001e8000c10190a */
[----:B-1----:R-:W4:Y:S02]  /*0fd0*/  LDG.E R3, desc[UR10][R10.64+0x14] ;  /* 0x0000140a0a037981 */ /* 0x002f24000c1e1900 */
[----:B----4-:R-:W-:-:S04]  /*0fe0*/  FADD R3, R3, -R8 ;  /* 0x8000000803037221 */ /* 0x010fc80000000000 */
[----:B------:R-:W-:-:S05]  /*0ff0*/  FMUL R3, R3, R2 ;  /* 0x0000000203037220 */ /* 0x000fca0000400000 */
[----:B------:R1:W-:Y:S04]  /*1000*/  STG.E desc[UR10][R12.64+0x14], R3 ;  /* 0x000014030c007986 */ /* 0x0003e8000c10190a */
[----:B--2---:R-:W2:Y:S02]  /*1010*/  LDG.E R17, desc[UR10][R10.64+0x18] ;  /* 0x0000180a0a117981 */ /* 0x004ea4000c1e1900 */
[----:B--2---:R-:W-:-:S04]  /*1020*/  FADD R17, R17, -R8 ;  /* 0x8000000811117221 */ /* 0x004fc80000000000 */
[----:B------:R-:W-:-:S05]  /*1030*/  FMUL R17, R17, R2 ;  /* 0x0000000211117220 */ /* 0x000fca0000400000 */
[----:B------:R2:W-:Y:S04]  /*1040*/  STG.E desc[UR10][R12.64+0x18], R17 ;  /* 0x000018110c007986 */ /* 0x0005e8000c10190a */
[----:B---3--:R-:W3:Y:S02]  /*1050*/  LDG.E R19, desc[UR10][R10.64+0x1c] ;  /* 0x00001c0a0a137981 */ /* 0x008ee4000c1e1900 */
        /* <DEDUP_REMOVED lines=23> */
[----:B-1----:R-:W5:Y:S02]  /*11d0*/  LDG.E R3, desc[UR10][R10.64+0x34] ;  /* 0x0000340a0a037981 */ /* 0x002f64000c1e1900 */
[----:B-----5:R-:W-:-:S04]  /*11e0*/  FADD R3, R3, -R8 ;  /* 0x8000000803037221 */ /* 0x020fc80000000000 */
[----:B------:R-:W-:-:S05]  /*11f0*/  FMUL R3, R3, R2 ;  /* 0x0000000203037220 */ /* 0x000fca0000400000 */
[----:B------:R4:W-:Y:S04]  /*1200*/  STG.E desc[UR10][R12.64+0x34], R3 ;  /* 0x000034030c007986 */ /* 0x0009e8000c10190a */
[----:B--2---:R-:W2:Y:S02]  /*1210*/  LDG.E R17, desc[UR10][R10.64+0x38] ;  /* 0x0000380a0a117981 */ /* 0x004ea4000c1e1900 */
[----:B--2---:R-:W-:-:S04]  /*1220*/  FADD R17, R17, -R8 ;  /* 0x8000000811117221 */ /* 0x004fc80000000000 */
[----:B------:R-:W-:-:S05]  /*1230*/  FMUL R17, R17, R2 ;  /* 0x0000000211117220 */ /* 0x000fca0000400000 */
[----:B------:R4:W-:Y:S04]  /*1240*/  STG.E desc[UR10][R12.64+0x38], R17 ;  /* 0x000038110c007986 */ /* 0x0009e8000c10190a */
[----:B---3--:R-:W2:Y:S01]  /*1250*/  LDG.E R19, desc[UR10][R10.64+0x3c] ;  /* 0x00003c0a0a137981 */ /* 0x008ea2000c1e1900 */
[----:B------:R-:W-:-:S06]  /*1260*/  UIADD3 UR5, UPT, UPT, UR5, 0x10, URZ ;  /* 0x0000001005057890 */ /* 0x000fcc000fffe0ff */
[----:B------:R-:W-:Y:S01]  /*1270*/  ISETP.NE.AND P0, PT, R6, UR5, PT ;  /* 0x0000000506007c0c */ /* 0x000fe2000bf05270 */
[----:B--2---:R-:W-:-:S04]  /*1280*/  FADD R19, R19, -R8 ;  /* 0x8000000813137221 */ /* 0x004fc80000000000 */
[----:B------:R-:W-:-:S05]  /*1290*/  FMUL R19, R19, R2 ;  /* 0x0000000213137220 */ /* 0x000fca0000400000 */
[----:B------:R4:W-:Y:S03]  /*12a0*/  STG.E desc[UR10][R12.64+0x3c], R19 ;  /* 0x00003c130c007986 */ /* 0x0009e6000c10190a */
[----:B------:R-:W-:Y:S05]  /*12b0*/  @P0 BRA `(.L_x_42) ;  /* 0xfffffff800e00947 */ /* 0x000fea000383ffff */
[----:B------:R-:W-:-:S07]  /*12c0*/  MOV R10, R6 ;  /* 0x00000006000a7202 */ /* 0x000fce0000000f00 */
.L_x_41:
[----:B------:R-:W-:-:S13]  /*12d0*/  ISETP.NE.AND P0, PT, R14, RZ, PT ;  /* 0x000000ff0e00720c */ /* 0x000fda0003f05270 */
[----:B------:R-:W-:Y:S05]  /*12e0*/  @!P0 BRA `(.L_x_43) ;  /* 0x00000004006c8947 */ /* 0x000fea0003800000 */
[----:B----4-:R-:W-:Y:S02]  /*12f0*/  IADD3 R3, PT, PT, R14, -0x1, RZ ;  /* 0xffffffff0e037810 */ /* 0x010fe40007ffe0ff */
[----:B------:R-:W-:Y:S02]  /*1300*/  ISETP.NE.AND P1, PT, R15, RZ, PT ;  /* 0x000000ff0f00720c */ /* 0x000fe40003f25270 */
[----:B------:R-:W-:-:S13]  /*1310*/  ISETP.GE.U32.AND P0, PT, R3, 0x7, PT ;  /* 0x000000070300780c */ /* 0x000fda0003f06070 */
[----:B------:R-:W-:Y:S05]  /*1320*/  @!P0 BRA `(.L_x_44) ;  /* 0x0000000000988947 */ /* 0x000fea0003800000 */
[----:B0-----:R-:W0:Y:S01]  /*1330*/  LDC.64 R12, c[0x0][0x380] ;  /* 0x0000e000ff0c7b82 */ /* 0x001e220000000a00 */
[----:B------:R-:W-:-:S07]  /*1340*/  IADD3 R3, PT, PT, R7, R10, RZ ;  /* 0x0000000a07037210 */ /* 0x000fce0007ffe0ff */
[----:B------:R-:W1:Y:S01]  /*1350*/  LDC.64 R18, c[0x0][0x398] ;  /* 0x0000e600ff127b82 */ /* 0x000e620000000a00 */
[----:B0-----:R-:W-:-:S05]  /*1360*/  IMAD.WIDE R12, R3, 0x4, R12 ;  /* 0x00000004030c7825 */ /* 0x001fca00078e020c */
[----:B------:R-:W2:Y:S01]  /*1370*/  LDG.E R9, desc[UR10][R12.64] ;  /* 0x0000000a0c097981 */ /* 0x000ea2000c1e1900 */
[----:B-1----:R-:W-:-:S04]  /*1380*/  IMAD.WIDE R18, R3, 0x4, R18 ;  /* 0x0000000403127825 */ /* 0x002fc800078e0212 */
        /* <DEDUP_REMOVED lines=28> */
[----:B------:R-:W-:Y:S01]  /*1550*/  IADD3 R10, PT, PT, R10, 0x8, RZ ;  /* 0x000000080a0a7810 */ /* 0x000fe20007ffe0ff */
[----:B--2---:R-:W-:-:S04]  /*1560*/  FADD R17, R17, -R8 ;  /* 0x8000000811117221 */ /* 0x004fc80000000000 */
[----:B------:R-:W-:-:S05]  /*1570*/  FMUL R17, R17, R2 ;  /* 0x0000000211117220 */ /* 0x000fca0000400000 */
[----:B------:R4:W-:Y:S02]  /*1580*/  STG.E desc[UR10][R18.64+0x1c], R17 ;  /* 0x00001c1112007986 */ /* 0x0009e4000c10190a */
.L_x_44:
        /* <DEDUP_REMOVED lines=22> */
[----:B------:R-:W2:Y:S01]  /*16f0*/  LDG.E R17, desc[UR10][R12.64+0xc] ;  /* 0x00000c0a0c117981 */ /* 0x000ea2000c1e1900 */
[----:B------:R-:W-:Y:S01]  /*1700*/  IADD3 R10, PT, PT, R10, 0x4, RZ ;  /* 0x000000040a0a7810 */ /* 0x000fe20007ffe0ff */
[----:B--2---:R-:W-:-:S04]  /*1710*/  FADD R17, R17, -R8 ;  /* 0x8000000811117221 */ /* 0x004fc80000000000 */
[----:B------:R-:W-:-:S05]  /*1720*/  FMUL R17, R17, R2 ;  /* 0x0000000211117220 */ /* 0x000fca0000400000 */
[----:B------:R1:W-:Y:S02]  /*1730*/  STG.E desc[UR10][R18.64+0xc], R17 ;  /* 0x00000c1112007986 */ /* 0x0003e4000c10190a */
.L_x_45:
[----:B------:R-:W-:Y:S05]  /*1740*/  @!P1 BRA `(.L_x_43) ;  /* 0x0000000000549947 */ /* 0x000fea0003800000 */
[----:B0-----:R-:W1:Y:S01]  /*1750*/  LDC.64 R12, c[0x0][0x380] ;  /* 0x0000e000ff0c7b82 */ /* 0x001e620000000a00 */
[----:B------:R-:W-:-:S05]  /*1760*/  IADD3 R7, PT, PT, R7, R10, RZ ;  /* 0x0000000a07077210 */ /* 0x000fca0007ffe0ff */
[C---:B-1----:R-:W-:Y:S02]  /*1770*/  IMAD.WIDE R10, R7.reuse, 0x4, R12 ;  /* 0x00000004070a7825 */ /* 0x042fe400078e020c */
[----:B------:R-:W0:Y:S03]  /*1780*/  LDC.64 R12, c[0x0][0x398] ;  /* 0x0000e600ff0c7b82 */ /* 0x000e260000000a00 */
[----:B------:R-:W2:Y:S01]  /*1790*/  LDG.E R3, desc[UR10][R10.64] ;  /* 0x0000000a0a037981 */ /* 0x000ea2000c1e1900 */
[----:B------:R-:W-:Y:S01]  /*17a0*/  ISETP.NE.AND P0, PT, R16, 0x1, PT ;  /* 0x000000011000780c */ /* 0x000fe20003f05270 */
[----:B0-----:R-:W-:-:S04]  /*17b0*/  IMAD.WIDE R12, R7, 0x4, R12 ;  /* 0x00000004070c7825 */ /* 0x001fc800078e020c */
[----:B--2---:R-:W-:-:S04]  /*17c0*/  FADD R3, R3, -R8 ;  /* 0x8000000803037221 */ /* 0x004fc80000000000 */
[----:B------:R-:W-:-:S05]  /*17d0*/  FMUL R3, R3, R2 ;  /* 0x0000000203037220 */ /* 0x000fca0000400000 */
[----:B------:R2:W-:Y:S01]  /*17e0*/  STG.E desc[UR10][R12.64], R3 ;  /* 0x000000030c007986 */ /* 0x0005e2000c10190a */
[----:B------:R-:W-:Y:S05]  /*17f0*/  @!P0 BRA `(.L_x_43) ;  /* 0x0000000000288947 */ /* 0x000fea0003800000 */
[----:B--2---:R-:W2:Y:S01]  /*1800*/  LDG.E R3, desc[UR10][R10.64+0x4] ;  /* 0x0000040a0a037981 */ /* 0x004ea2000c1e1900 */
[----:B------:R-:W-:Y:S01]  /*1810*/  ISETP.NE.AND P0, PT, R16, 0x2, PT ;  /* 0x000000021000780c */ /* 0x000fe20003f05270 */
[----:B--2---:R-:W-:-:S04]  /*1820*/  FADD R3, R3, -R8 ;  /* 0x8000000803037221 */ /* 0x004fc80000000000 */
[----:B------:R-:W-:-:S05]  /*1830*/  FMUL R3, R3, R2 ;  /* 0x0000000203037220 */ /* 0x000fca0000400000 */
[----:B------:R3:W-:Y:S03]  /*1840*/  STG.E desc[UR10][R12.64+0x4], R3 ;  /* 0x000004030c007986 */ /* 0x0007e6000c10190a */
[----:B------:R-:W-:Y:S05]  /*1850*/  @!P0 BRA `(.L_x_43) ;  /* 0x0000000000108947 */ /* 0x000fea0003800000 */
[----:B------:R-:W3:Y:S02]  /*1860*/  LDG.E R11, desc[UR10][R10.64+0x8] ;  /* 0x0000080a0a0b7981 */ /* 0x000ee4000c1e1900 */
[----:B---3--:R-:W-:-:S04]  /*1870*/  FADD R3, R11, -R8 ;  /* 0x800000080b037221 */ /* 0x008fc80000000000 */
[----:B------:R-:W-:-:S05]  /*1880*/  FMUL R3, R3, R2 ;  /* 0x0000000203037220 */ /* 0x000fca0000400000 */
[----:B------:R0:W-:Y:S02]  /*1890*/  STG.E desc[UR10][R12.64+0x8], R3 ;  /* 0x000008030c007986 */ /* 0x0001e4000c10190a */
.L_x_43:
[----:B------:R-:W5:Y:S01]  /*18a0*/  LDCU UR5, c[0x0][0x3c0] ;  /* 0x00007800ff0577ac */ /* 0x000f620008000800 */
[----:B------:R-:W-:-:S04]  /*18b0*/  UIADD3 UR4, UPT, UPT, UR4, 0x1, URZ ;  /* 0x0000000104047890 */ /* 0x000fc8000fffe0ff */
[----:B-----5:R-:W-:-:S09]  /*18c0*/  UISETP.NE.AND UP0, UPT, UR4, UR5, UPT ;  /* 0x000000050400728c */ /* 0x020fd2000bf05270 */
[----:B------:R-:W-:Y:S05]  /*18d0*/  BRA.U !UP0, `(.L_x_24) ;  /* 0x0000000d086c7547 */ /* 0x000fea000b800000 */
[----:B------:R-:W-:Y:S05]  /*18e0*/  BRA `(.L_x_46) ;  /* 0xffffffe800287947 */ /* 0x000fea000383ffff */
.L_x_25:
[----:B------:R-:W-:Y:S02]  /*18f0*/  UISETP.GE.U32.AND UP0, UPT, UR5, 0x4, UPT ;  /* 0x000000040500788c */ /* 0x000fe4000bf06070 */
[----:B------:R-:W-:Y:S01]  /*1900*/  ULOP3.LUT UR6, UR5, 0x3, URZ, 0xc0, !UPT ;  /* 0x0000000305067892 */ /* 0x000fe2000f8ec0ff */
[----:B------:R-:W-:-:S06]  /*1910*/  UMOV UR4, URZ ;  /* 0x000000ff00047c82 */ /* 0x000fcc0008000000 */
[----:B------:R-:W-:Y:S05]  /*1920*/  BRA.U !UP0, `(.L_x_47) ;  /* 0x0000000908707547 */ /* 0x000fea000b800000 */
[----:B------:R-:W0:Y:S01]  /*1930*/  MUFU.RCP R3, R0 ;  /* 0x0000000000037308 */ /* 0x000e220000001000 */
[----:B------:R-:W-:-:S07]  /*1940*/  ULOP3.LUT UR4, UR5, 0x7ffffffc, URZ, 0xc0, !UPT ;  /* 0x7ffffffc05047892 */ /* 0x000fce000f8ec0ff */
[----:B------:R-:W1:Y:S01]  /*1950*/  FCHK P0, RZ, R0 ;  /* 0x00000000ff007302 */ /* 0x000e620000000000 */
[----:B0-----:R-:W-:-:S04]  /*1960*/  FFMA R2, -R0, R3, 1 ;  /* 0x3f80000000027423 */ /* 0x001fc80000000103 */
[----:B------:R-:W-:-:S04]  /*1970*/  FFMA R6, R3, R2, R3 ;  /* 0x0000000203067223 */ /* 0x000fc80000000003 */
[----:B------:R-:W-:-:S04]  /*1980*/  FFMA R5, RZ, R6, RZ ;  /* 0x00000006ff057223 */ /* 0x000fc800000000ff */
[----:B------:R-:W-:-:S04]  /*1990*/  FFMA R2, -R0, R5, RZ ;  /* 0x0000000500027223 */ /* 0x000fc800000001ff */
[----:B------:R-:W-:Y:S01]  /*19a0*/  FFMA R5, R6, R2, R5 ;  /* 0x0000000206057223 */ /* 0x000fe20000000005 */
[----:B-1----:R-:W-:Y:S06]  /*19b0*/  @!P0 BRA `(.L_x_48) ;  /* 0x0000000000108947 */ /* 0x002fec0003800000 */
[----:B------:R-:W-:Y:S01]  /*19c0*/  HFMA2 R2, -RZ, RZ, 0, 0 ;  /* 0x00000000ff027431 */ /* 0x000fe200000001ff */
[----:B------:R-:W-:-:S07]  /*19d0*/  MOV R12, 0x19f0 ;  /* 0x000019f0000c7802 */ /* 0x000fce0000000f00 */
[----:B------:R-:W-:Y:S05]  /*19e0*/  CALL.REL.NOINC `($__internal_3_$__cuda_sm3x_div_rn_noftz_f32_slowpath) ;  /* 0x0000001c00bc7944 */ /* 0x000fea0003c00000 */
[----:B------:R-:W-:-:S07]  /*19f0*/  MOV R5, R2 ;  /* 0x0000000200057202 */ /* 0x000fce0000000f00 */
.L_x_48:
        /* <DEDUP_REMOVED lines=12> */
.L_x_50:
[----:B------:R-:W-:Y:S01]  /*1ac0*/  FMUL.FTZ R2, R3, R6 ;  /* 0x0000000603027220 */ /* 0x000fe20000410000 */
[----:B------:R-:W-:-:S03]  /*1ad0*/  FMUL.FTZ R6, R6, 0.5 ;  /* 0x3f00000006067820 */ /* 0x000fc60000410000 */
[----:B------:R-:W-:-:S04]  /*1ae0*/  FFMA R3, -R2, R2, R3 ;  /* 0x0000000202037223 */ /* 0x000fc80000000103 */
[----:B------:R-:W-:-:S07]  /*1af0*/  FFMA R2, R3, R6, R2 ;  /* 0x0000000603027223 */ /* 0x000fce0000000002 */
.L_x_51:
[----:B------:R-:W-:Y:S05]  /*1b00*/  BSYNC.RECONVERGENT B0 ;  /* 0x0000000000007941 */ /* 0x000fea0003800200 */
.L_x_49:
        /* <DEDUP_REMOVED lines=9> */
.L_x_53:
[----:B------:R-:W0:Y:S02]  /*1ba0*/  MUFU.RCP R17, R2 ;  /* 0x0000000200117308 */ /* 0x000e240000001000 */
[----:B0-----:R-:W-:-:S04]  /*1bb0*/  FFMA R3, R17, R2, -1 ;  /* 0xbf80000011037423 */ /* 0x001fc80000000002 */
[----:B------:R-:W-:-:S04]  /*1bc0*/  FADD.FTZ R6, -R3, -RZ ;  /* 0x800000ff03067221 */ /* 0x000fc80000010100 */
[----:B------:R-:W-:-:S07]  /*1bd0*/  FFMA R17, R17, R6, R17 ;  /* 0x0000000611117223 */ /* 0x000fce0000000011 */
.L_x_54:
[----:B------:R-:W-:Y:S05]  /*1be0*/  BSYNC.RECONVERGENT B0 ;  /* 0x0000000000007941 */ /* 0x000fea0003800200 */
.L_x_52:
[----:B------:R-:W0:Y:S01]  /*1bf0*/  LDC R19, c[0x0][0x3c0] ;  /* 0x0000f000ff137b82 */ /* 0x000e220000000800 */
[----:B------:R-:W-:Y:S01]  /*1c00*/  UISETP.GT.AND UP0, UPT, UR4, URZ, UPT ;  /* 0x000000ff0400728c */ /* 0x000fe2000bf04270 */
[----:B------:R-:W-:-:S06]  /*1c10*/  UMOV UR5, URZ ;  /* 0x000000ff00057c82 */ /* 0x000fcc0008000000 */
[----:B------:R-:W1:Y:S08]  /*1c20*/  LDC.64 R2, c[0x0][0x3a0] ;  /* 0x0000e800ff027b82 */ /* 0x000e700000000a00 */
[----:B------:R-:W2:Y:S01]  /*1c30*/  LDC.64 R6, c[0x0][0x3a8] ;  /* 0x0000ea00ff067b82 */ /* 0x000ea20000000a00 */
[----:B------:R-:W-:Y:S05]  /*1c40*/  BRA.U !UP0, `(.L_x_55) ;  /* 0x0000000508707547 */ /* 0x000fea000b800000 */
[----:B------:R-:W-:Y:S02]  /*1c50*/  UIADD3 UR7, UPT, UPT, UR4, -UR5, URZ ;  /* 0x8000000504077290 */ /* 0x000fe4000fffe0ff */
[----:B------:R-:W-:Y:S02]  /*1c60*/  UPLOP3.LUT UP0, UPT, UPT, UPT, UPT, 0x80, 0x8 ;  /* 0x000000000008789c */ /* 0x000fe40003f0f070 */
[----:B------:R-:W-:-:S09]  /*1c70*/  UISETP.GT.AND UP1, UPT, UR7, 0xc, UPT ;  /* 0x0000000c0700788c */ /* 0x000fd2000bf24270 */
[----:B------:R-:W-:Y:S05]  /*1c80*/  BRA.U !UP1, `(.L_x_56) ;  /* 0x0000000109dc7547 */ /* 0x000fea000b800000 */
[----:B------:R-:W3:Y:S01]  /*1c90*/  LDC R21, c[0x0][0x3c0] ;  /* 0x0000f000ff157b82 */ /* 0x000ee20000000800 */
[----:B------:R-:W-:Y:S02]  /*1ca0*/  UIADD3 UR12, UPT, UPT, UR4, -0xc, URZ ;  /* 0xfffffff4040c7890 */ /* 0x000fe4000fffe0ff */
[----:B------:R-:W-:-:S05]  /*1cb0*/  UPLOP3.LUT UP0, UPT, UPT, UPT, UPT, 0x40, 0x4 ;  /* 0x000000000004789c */ /* 0x000fca0003f0e870 */
[----:B------:R-:W4:Y:S08]  /*1cc0*/  LDC.64 R8, c[0x0][0x3a0] ;  /* 0x0000e800ff087b82 */ /* 0x000f300000000a00 */
[----:B------:R-:W0:Y:S02]  /*1cd0*/  LDC.64 R10, c[0x0][0x3a8] ;  /* 0x0000ea00ff0a7b82 */ /* 0x000e240000000a00 */
.L_x_57:
[CC--:B---34-:R-:W-:Y:S01]  /*1ce0*/  IMAD R25, R4.reuse, R21.reuse, UR5 ;  /* 0x0000000504197e24 */ /* 0x0d8fe2000f8e0215 */
[----:B------:R-:W-:Y:S02]  /*1cf0*/  UIADD3 UR7, UPT, UPT, UR5, 0x4, URZ ;  /* 0x0000000405077890 */ /* 0x000fe4000fffe0ff */
[----:B------:R-:W-:Y:S01]  /*1d00*/  UIADD3 UR8, UPT, UPT, UR5, 0x8, URZ ;  /* 0x0000000805087890 */ /* 0x000fe2000fffe0ff */
[C---:B----4-:R-:W-:Y:S01]  /*1d10*/  IMAD.WIDE R22, R25.reuse, 0x4, R8 ;  /* 0x0000000419167825 */ /* 0x050fe200078e0208 */
[----:B------:R-:W-:Y:S02]  /*1d20*/  UIADD3 UR9, UPT, UPT, UR5, 0xc, URZ ;  /* 0x0000000c05097890 */ /* 0x000fe4000fffe0ff */
[----:B------:R-:W-:Y:S01]  /*1d30*/  UIADD3 UR5, UPT, UPT, UR5, 0x10, URZ ;  /* 0x0000001005057890 */ /* 0x000fe2000fffe0ff */
[----:B0-----:R-:W-:Y:S01]  /*1d40*/  IMAD.WIDE R24, R25, 0x4, R10 ;  /* 0x0000000419187825 */ /* 0x001fe200078e020a */
[----:B------:R-:W-:Y:S02]  /*1d50*/  STG.E desc[UR10][R22.64], R5 ;  /* 0x0000000516007986 */ /* 0x000fe4000c10190a */
[----:B------:R-:W-:Y:S01]  /*1d60*/  UISETP.GE.AND UP1, UPT, UR5, UR12, UPT ;  /* 0x0000000c0500728c */ /* 0x000fe2000bf26270 */
[CC--:B------:R-:W-:Y:S01]  /*1d70*/  IMAD R13, R4.reuse, R21.reuse, UR7 ;  /* 0x00000007040d7e24 */ /* 0x0c0fe2000f8e0215 */
[----:B------:R-:W-:Y:S01]  /*1d80*/  STG.E desc[UR10][R24.64], R17 ;  /* 0x0000001118007986 */ /* 0x000fe2000c10190a */
[----:B------:R-:W-:-:S02]  /*1d90*/  IMAD R29, R4, R21, UR8 ;  /* 0x00000008041d7e24 */ /* 0x000fc4000f8e0215 */
[C---:B------:R-:W-:Y:S01]  /*1da0*/  IMAD.WIDE R26, R13.reuse, 0x4, R8 ;  /* 0x000000040d1a7825 */ /* 0x040fe200078e0208 */
[----:B------:R-:W-:Y:S03]  /*1db0*/  STG.E desc[UR10][R22.64+0x4], R5 ;  /* 0x0000040516007986 */ /* 0x000fe6000c10190a */
[----:B------:R-:W-:Y:S01]  /*1dc0*/  IMAD.WIDE R12, R13, 0x4, R10 ;  /* 0x000000040d0c7825 */ /* 0x000fe200078e020a */
[----:B------:R-:W-:Y:S03]  /*1dd0*/  STG.E desc[UR10][R24.64+0x4], R17 ;  /* 0x0000041118007986 */ /* 0x000fe6000c10190a */
[C---:B------:R-:W-:Y:S01]  /*1de0*/  IMAD.WIDE R14, R29.reuse, 0x4, R8 ;  /* 0x000000041d0e7825 */ /* 0x040fe200078e0208 */
[----:B------:R-:W-:Y:S03]  /*1df0*/  STG.E desc[UR10][R22.64+0x8], R5 ;  /* 0x0000080516007986 */ /* 0x000fe6000c10190a */
[----:B------:R-:W-:Y:S01]  /*1e00*/  IMAD R28, R4, R21, UR9 ;  /* 0x00000009041c7e24 */ /* 0x000fe2000f8e0215 */
[----:B------:R-:W-:Y:S04]  /*1e10*/  STG.E desc[UR10][R24.64+0x8], R17 ;  /* 0x0000081118007986 */ /* 0x000fe8000c10190a */
[----:B------:R0:W-:Y:S04]  /*1e20*/  STG.E desc[UR10][R22.64+0xc], R5 ;  /* 0x00000c0516007986 */ /* 0x0001e8000c10190a */
[----:B------:R3:W-:Y:S04]  /*1e30*/  STG.E desc[UR10][R24.64+0xc], R17 ;  /* 0x00000c1118007986 */ /* 0x0007e8000c10190a */
[----:B------:R4:W-:Y:S04]  /*1e40*/  STG.E desc[UR10][R26.64], R5 ;  /* 0x000000051a007986 */ /* 0x0009e8000c10190a */
[----:B------:R4:W-:Y:S01]  /*1e50*/  STG.E desc[UR10][R12.64], R17 ;  /* 0x000000110c007986 */ /* 0x0009e2000c10190a */
[----:B0-----:R-:W-:-:S03]  /*1e60*/  IMAD.WIDE R22, R29, 0x4, R10 ;  /* 0x000000041d167825 */ /* 0x001fc600078e020a */
[----:B------:R4:W-:Y:S01]  /*1e70*/  STG.E desc[UR10][R26.64+0x4], R5 ;  /* 0x000004051a007986 */ /* 0x0009e2000c10190a */
[----:B---3--:R-:W-:-:S03]  /*1e80*/  IMAD.WIDE R24, R28, 0x4, R8 ;  /* 0x000000041c187825 */ /* 0x008fc600078e0208 */
[----:B------:R4:W-:Y:S01]  /*1e90*/  STG.E desc[UR10][R12.64+0x4], R17 ;  /* 0x000004110c007986 */ /* 0x0009e2000c10190a */
[----:B------:R-:W-:-:S03]  /*1ea0*/  IMAD.WIDE R28, R28, 0x4, R10 ;  /* 0x000000041c1c7825 */ /* 0x000fc600078e020a */
[----:B------:R4:W-:Y:S04]  /*1eb0*/  STG.E desc[UR10][R26.64+0x8], R5 ;  /* 0x000008051a007986 */ /* 0x0009e8000c10190a */
        /* <DEDUP_REMOVED lines=18> */
[----:B------:R4:W-:Y:S01]  /*1fe0*/  STG.E desc[UR10][R28.64+0xc], R17 ;  /* 0x00000c111c007986 */ /* 0x0009e2000c10190a */
[----:B------:R-:W-:Y:S05]  /*1ff0*/  BRA.U !UP1, `(.L_x_57) ;  /* 0xfffffffd09387547 */ /* 0x000fea000b83ffff */
.L_x_56:
[----:B------:R-:W-:-:S04]  /*2000*/  UIADD3 UR7, UPT, UPT, UR4, -UR5, URZ ;  /* 0x8000000504077290 */ /* 0x000fc8000fffe0ff */
[----:B------:R-:W-:-:S09]  /*2010*/  UISETP.GT.AND UP1, UPT, UR7, 0x4, UPT ;  /* 0x000000040700788c */ /* 0x000fd2000bf24270 */
[----:B------:R-:W-:Y:S05]  /*2020*/  BRA.U !UP1, `(.L_x_58) ;  /* 0x0000000109707547 */ /* 0x000fea000b800000 */
[----:B------:R-:W3:Y:S01]  /*2030*/  LDC R21, c[0x0][0x3c0] ;  /* 0x0000f000ff157b82 */ /* 0x000ee20000000800 */
[----:B------:R-:W-:Y:S02]  /*2040*/  UIADD3 UR7, UPT, UPT, UR5, 0x4, URZ ;  /* 0x0000000405077890 */ /* 0x000fe4000fffe0ff */
[----:B------:R-:W-:-:S05]  /*2050*/  UPLOP3.LUT UP0, UPT, UPT, UPT, UPT, 0x40, 0x4 ;  /* 0x000000000004789c */ /* 0x000fca0003f0e870 */
[----:B----4-:R-:W4:Y:S08]  /*2060*/  LDC.64 R14, c[0x0][0x3a0] ;  /* 0x0000e800ff0e7b82 */ /* 0x010f300000000a00 */
[----:B------:R-:W5:Y:S01]  /*2070*/  LDC.64 R10, c[0x0][0x3a8] ;  /* 0x0000ea00ff0a7b82 */ /* 0x000f620000000a00 */
[CC--:B---3--:R-:W-:Y:S01]  /*2080*/  IMAD R13, R4.reuse, R21.reuse, UR5 ;  /* 0x00000005040d7e24 */ /* 0x0c8fe2000f8e0215 */
[----:B------:R-:W-:Y:S01]  /*2090*/  UIADD3 UR5, UPT, UPT, UR5, 0x8, URZ ;  /* 0x0000000805057890 */ /* 0x000fe2000fffe0ff */
[----:B------:R-:W-:-:S02]  /*20a0*/  IMAD R21, R4, R21, UR7 ;  /* 0x0000000704157e24 */ /* 0x000fc4000f8e0215 */
[----:B----4-:R-:W-:-:S04]  /*20b0*/  IMAD.WIDE R8, R13, 0x4, R14 ;  /* 0x000000040d087825 */ /* 0x010fc800078e020e */
[----:B------:R-:W-:Y:S01]  /*20c0*/  IMAD.WIDE R14, R21, 0x4, R14 ;  /* 0x00000004150e7825 */ /* 0x000fe200078e020e */
[----:B------:R3:W-:Y:S03]  /*20d0*/  STG.E desc[UR10][R8.64], R5 ;  /* 0x0000000508007986 */ /* 0x0007e6000c10190a */
[----:B-----5:R-:W-:-:S04]  /*20e0*/  IMAD.WIDE R12, R13, 0x4, R10 ;  /* 0x000000040d0c7825 */ /* 0x020fc800078e020a */
[----:B------:R-:W-:Y:S01]  /*20f0*/  IMAD.WIDE R10, R21, 0x4, R10 ;  /* 0x00000004150a7825 */ /* 0x000fe200078e020a */
        /* <DEDUP_REMOVED lines=14> */
[----:B------:R3:W-:Y:S02]  /*21e0*/  STG.E desc[UR10][R10.64+0xc], R17 ;  /* 0x00000c110a007986 */ /* 0x0007e4000c10190a */
.L_x_58:
[----:B------:R-:W-:-:S09]  /*21f0*/  UISETP.NE.OR UP0, UPT, UR5, UR4, UP0 ;  /* 0x000000040500728c */ /* 0x000fd20008705670 */
[----:B------:R-:W-:Y:S05]  /*2200*/  BRA.U !UP0, `(.L_x_47) ;  /* 0x0000000108387547 */ /* 0x000fea000b800000 */
.L_x_55:
[----:B0--3--:R-:W-:Y:S01]  /*2210*/  IMAD R11, R4, R19, UR5 ;  /* 0x00000005040b7e24 */ /* 0x009fe2000f8e0213 */
[----:B------:R-:W-:-:S03]  /*2220*/  UIADD3 UR5, UPT, UPT, UR5, 0x4, URZ ;  /* 0x0000000405057890 */ /* 0x000fc6000fffe0ff */
[----:B-1----:R-:W-:Y:S01]  /*2230*/  IMAD.WIDE R8, R11, 0x4, R2 ;  /* 0x000000040b087825 */ /* 0x002fe200078e0202 */
[----:B------:R-:W-:-:S03]  /*2240*/  UISETP.NE.AND UP0, UPT, UR5, UR4, UPT ;  /* 0x000000040500728c */ /* 0x000fc6000bf05270 */
[----:B--2---:R-:W-:Y:S01]  /*2250*/  IMAD.WIDE R10, R11, 0x4, R6 ;  /* 0x000000040b0a7825 */ /* 0x004fe200078e0206 */
        /* <DEDUP_REMOVED lines=8> */
[----:B------:R-:W-:Y:S05]  /*22e0*/  BRA.U UP0, `(.L_x_55) ;  /* 0xfffffffd00c87547 */ /* 0x000fea000b83ffff */
.L_x_47:
[----:B------:R-:W-:-:S09]  /*22f0*/  UISETP.NE.AND UP0, UPT, UR6, URZ, UPT ;  /* 0x000000ff0600728c */ /* 0x000fd2000bf05270 */
[----:B------:R-:W-:Y:S05]  /*2300*/  BRA.U !UP0, `(.L_x_24) ;  /* 0x0000000108e07547 */ /* 0x000fea000b800000 */
[----:B-1----:R-:W1:Y:S08]  /*2310*/  MUFU.RCP R3, R0 ;  /* 0x0000000000037308 */ /* 0x002e700000001000 */
[----:B------:R-:W5:Y:S01]  /*2320*/  FCHK P0, RZ, R0 ;  /* 0x00000000ff007302 */ /* 0x000f620000000000 */
[----:B-1----:R-:W-:-:S04]  /*2330*/  FFMA R2, -R0, R3, 1 ;  /* 0x3f80000000027423 */ /* 0x002fc80000000103 */
[----:B------:R-:W-:-:S04]  /*2340*/  FFMA R2, R3, R2, R3 ;  /* 0x0000000203027223 */ /* 0x000fc80000000003 */
[----:B0--34-:R-:W-:-:S04]  /*2350*/  FFMA R5, RZ, R2, RZ ;  /* 0x00000002ff057223 */ /* 0x019fc800000000ff */
[----:B------:R-:W-:-:S04]  /*2360*/  FFMA R3, -R0, R5, RZ ;  /* 0x0000000500037223 */ /* 0x000fc800000001ff */
[----:B------:R-:W-:Y:S01]  /*2370*/  FFMA R5, R2, R3, R5 ;  /* 0x0000000302057223 */ /* 0x000fe20000000005 */
[----:B-----5:R-:W-:Y:S06]  /*2380*/  @!P0 BRA `(.L_x_59) ;  /* 0x0000000000108947 */ /* 0x020fec0003800000 */
[----:B------:R-:W-:Y:S01]  /*2390*/  HFMA2 R2, -RZ, RZ, 0, 0 ;  /* 0x00000000ff027431 */ /* 0x000fe200000001ff */
[----:B------:R-:W-:-:S07]  /*23a0*/  MOV R12, 0x23c0 ;  /* 0x000023c0000c7802 */ /* 0x000fce0000000f00 */
[----:B--2---:R-:W-:Y:S05]  /*23b0*/  CALL.REL.NOINC `($__internal_3_$__cuda_sm3x_div_rn_noftz_f32_slowpath) ;  /* 0x0000001400487944 */ /* 0x004fea0003c00000 */
[----:B------:R-:W-:-:S07]  /*23c0*/  MOV R5, R2 ;  /* 0x0000000200057202 */ /* 0x000fce0000000f00 */
.L_x_59:
        /* <DEDUP_REMOVED lines=9> */
[----:B--2---:R-:W-:Y:S05]  /*2460*/  CALL.REL.NOINC `($__internal_2_$__cuda_sm20_sqrt_rn_f32_slowpath) ;  /* 0x0000001000c07944 */ /* 0x004fea0003c00000 */
[----:B------:R-:W-:Y:S01]  /*2470*/  MOV R2, R9 ;  /* 0x0000000900027202 */ /* 0x000fe20000000f00 */
[----:B------:R-:W-:Y:S06]  /*2480*/  BRA `(.L_x_62) ;  /* 0x0000000000107947 */ /* 0x000fec0003800000 */
.L_x_61:
[----:B------:R-:W-:Y:S01]  /*2490*/  FMUL.FTZ R2, R3, R0 ;  /* 0x0000000003027220 */ /* 0x000fe20000410000 */
[----:B------:R-:W-:-:S03]  /*24a0*/  FMUL.FTZ R0, R0, 0.5 ;  /* 0x3f00000000007820 */ /* 0x000fc60000410000 */
[----:B------:R-:W-:-:S04]  /*24b0*/  FFMA R3, -R2, R2, R3 ;  /* 0x0000000202037223 */ /* 0x000fc80000000103 */
[----:B------:R-:W-:-:S07]  /*24c0*/  FFMA R2, R3, R0, R2 ;  /* 0x0000000003027223 */ /* 0x000fce0000000002 */
.L_x_62:
[----:B------:R-:W-:Y:S05]  /*24d0*/  BSYNC.RECONVERGENT B0 ;  /* 0x0000000000007941 */ /* 0x000fea0003800200 */
.L_x_60:
[----:B------:R-:W-:Y:S01]  /*24e0*/  IADD3 R0, PT, PT, R2, 0x1800000, RZ ;  /* 0x0180000002007810 */ /* 0x000fe20007ffe0ff */
[----:B------:R-:W-:Y:S03]  /*24f0*/  BSSY.RECONVERGENT B0, `(.L_x_63) ;  /* 0x000000c000007945 */ /* 0x000fe60003800200 */
[----:B------:R-:W-:-:S04]  /*2500*/  LOP3.LUT R0, R0, 0x7f800000, RZ, 0xc0, !PT ;  /* 0x7f80000000007812 */ /* 0x000fc800078ec0ff */
[----:B------:R-:W-:-:S13]  /*2510*/  ISETP.GT.U32.AND P0, PT, R0, 0x1ffffff, PT ;  /* 0x01ffffff0000780c */ /* 0x000fda0003f04070 */
[----:B------:R-:W-:Y:S05]  /*2520*/  @P0 BRA `(.L_x_64) ;  /* 0x0000000000100947 */ /* 0x000fea0003800000 */
[----:B------:R-:W-:-:S07]  /*2530*/  MOV R12, 0x2550 ;  /* 0x00002550000c7802 */ /* 0x000fce0000000f00 */
[----:B--2---:R-:W-:Y:S05]  /*2540*/  CALL.REL.NOINC `($__internal_1_$__cuda_sm20_rcp_rn_f32_slowpath) ;  /* 0x0000000c00b87944 */ /* 0x004fea0003c00000 */
[----:B------:R-:W-:Y:S01]  /*2550*/  MOV R13, R9 ;  /* 0x00000009000d7202 */ /* 0x000fe20000000f00 */
[----:B------:R-:W-:Y:S06]  /*2560*/  BRA `(.L_x_65) ;  /* 0x0000000000107947 */ /* 0x000fec0003800000 */
.L_x_64:
[----:B------:R-:W0:Y:S02]  /*2570*/  MUFU.RCP R13, R2 ;  /* 0x00000002000d7308 */ /* 0x000e240000001000 */
[----:B0-----:R-:W-:-:S04]  /*2580*/  FFMA R0, R13, R2, -1 ;  /* 0xbf8000000d007423 */ /* 0x001fc80000000002 */
[----:B------:R-:W-:-:S04]  /*2590*/  FADD.FTZ R0, -R0, -RZ ;  /* 0x800000ff00007221 */ /* 0x000fc80000010100 */
[----:B------:R-:W-:-:S07]  /*25a0*/  FFMA R13, R13, R0, R13 ;  /* 0x000000000d0d7223 */ /* 0x000fce000000000d */
.L_x_65:
[----:B------:R-:W-:Y:S05]  /*25b0*/  BSYNC.RECONVERGENT B0 ;  /* 0x0000000000007941 */ /* 0x000fea0003800200 */
.L_x_63:
[----:B------:R-:W0:Y:S01]  /*25c0*/  LDC R15, c[0x0][0x3c0] ;  /* 0x0000f000ff0f7b82 */ /* 0x000e220000000800 */
[----:B------:R-:W-:-:S07]  /*25d0*/  UMOV UR5, URZ ;  /* 0x000000ff00057c82 */ /* 0x000fce0008000000 */
[----:B------:R-:W1:Y:S08]  /*25e0*/  LDC.64 R8, c[0x0][0x3a0] ;  /* 0x0000e800ff087b82 */ /* 0x000e700000000a00 */
[----:B------:R-:W3:Y:S02]  /*25f0*/  LDC.64 R10, c[0x0][0x3a8] ;  /* 0x0000ea00ff0a7b82 */ /* 0x000ee40000000a00 */
.L_x_66:
[----:B0-2---:R-:W-:Y:S01]  /*2600*/  IMAD R7, R4, R15, UR4 ;  /* 0x0000000404077e24 */ /* 0x005fe2000f8e020f */
[----:B------:R-:W-:Y:S02]  /*2610*/  UIADD3 UR5, UPT, UPT, UR5, 0x1, URZ ;  /* 0x0000000105057890 */ /* 0x000fe4000fffe0ff */
[----:B------:R-:W-:Y:S01]  /*2620*/  UIADD3 UR4, UPT, UPT, UR4, 0x1, URZ ;  /* 0x0000000104047890 */ /* 0x000fe2000fffe0ff */
[----:B-1----:R-:W-:Y:S01]  /*2630*/  IMAD.WIDE R2, R7, 0x4, R8 ;  /* 0x0000000407027825 */ /* 0x002fe200078e0208 */
[----:B------:R-:W-:-:S03]  /*2640*/  UISETP.NE.AND UP0, UPT, UR5, UR6, UPT ;  /* 0x000000060500728c */ /* 0x000fc6000bf05270 */
[----:B---3--:R-:W-:Y:S01]  /*2650*/  IMAD.WIDE R6, R7, 0x4, R10 ;  /* 0x0000000407067825 */ /* 0x008fe200078e020a */
[----:B------:R0:W-:Y:S04]  /*2660*/  STG.E desc[UR10][R2.64], R5 ;  /* 0x0000000502007986 */ /* 0x0001e8000c10190a */
[----:B------:R0:W-:Y:S01]  /*2670*/  STG.E desc[UR10][R6.64], R13 ;  /* 0x0000000d06007986 */ /* 0x0001e2000c10190a */
[----:B------:R-:W-:Y:S05]  /*2680*/  BRA.U UP0, `(.L_x_66) ;  /* 0xfffffffd00dc7547 */ /* 0x000fea000b83ffff */
.L_x_24:
[----:B------:R-:W5:Y:S02]  /*2690*/  LDC R0, c[0x0][0x3b4] ;  /* 0x0000ed00ff007b82 */ /* 0x000f640000000800 */
[----:B-----5:R-:W-:-:S13]  /*26a0*/  ISETP.GE.AND P0, PT, R0, 0x1, PT ;  /* 0x000000010000780c */ /* 0x020fda0003f06270 */
[----:B------:R-:W-:Y:S05]  /*26b0*/  @!P0 EXIT ;  /* 0x000000000000894d */ /* 0x000fea0003800000 */
[----:B0--34-:R-:W0:Y:S02]  /*26c0*/  LDC R5, c[0x0][0x3b8] ;  /* 0x0000ee00ff057b82 */ /* 0x019e240000000800 */
[----:B0-----:R-:W-:-:S13]  /*26d0*/  ISETP.GE.AND P0, PT, R5, 0x1, PT ;  /* 0x000000010500780c */ /* 0x001fda0003f06270 */
[----:B------:R-:W-:Y:S05]  /*26e0*/  @!P0 EXIT ;  /* 0x000000000000894d */ /* 0x000fea0003800000 */
[C---:B------:R-:W-:Y:S01]  /*26f0*/  LOP3.LUT R0, R5.reuse, 0x7ffffff0, RZ, 0xc0, !PT ;  /* 0x7ffffff005007812 */ /* 0x040fe200078ec0ff */
[----:B-1----:R-:W-:Y:S01]  /*2700*/  HFMA2 R9, -RZ, RZ, 0, 0 ;  /* 0x00000000ff097431 */ /* 0x002fe200000001ff */
[C---:B------:R-:W-:Y:S02]  /*2710*/  LOP3.LUT R15, R5.reuse, 0xf, RZ, 0xc0, !PT ;  /* 0x0000000f050f7812 */ /* 0x040fe400078ec0ff */
[C---:B------:R-:W-:Y:S02]  /*2720*/  LOP3.LUT R16, R5.reuse, 0x7, RZ, 0xc0, !PT ;  /* 0x0000000705107812 */ /* 0x040fe400078ec0ff */
[----:B------:R-:W-:Y:S02]  /*2730*/  LOP3.LUT R5, R5, 0x3, RZ, 0xc0, !PT ;  /* 0x0000000305057812 */ /* 0x000fe400078ec0ff */
[----:B------:R-:W-:-:S07]  /*2740*/  IADD3 R8, PT, PT, -R0, RZ, RZ ;  /* 0x000000ff00087210 */ /* 0x000fce0007ffe1ff */
.L_x_72:
[----:B0-2---:R-:W0:Y:S01]  /*2750*/  LDC.64 R6, c[0x0][0x388] ;  /* 0x0000e200ff067b82 */ /* 0x005e220000000a00 */
[----:B-1----:R-:W1:Y:S01]  /*2760*/  LDCU UR4, c[0x0][0x3b8] ;  /* 0x00007700ff0477ac */ /* 0x002e620008000800 */
[----:B----4-:R-:W-:Y:S01]  /*2770*/  MOV R11, RZ ;  /* 0x000000ff000b7202 */ /* 0x010fe20000000f00 */
[----:B------:R-:W2:Y:S05]  /*2780*/  LDCU UR5, c[0x0][0x3b4] ;  /* 0x00007680ff0577ac */ /* 0x000eaa0008000800 */
[----:B---3--:R-:W3:Y:S01]  /*2790*/  LDC.64 R2, c[0x0][0x390] ;  /* 0x0000e400ff027b82 */ /* 0x008ee20000000a00 */
[----:B-1----:R-:W-:Y:S01]  /*27a0*/  UISETP.GE.U32.AND UP0, UPT, UR4, 0x10, UPT ;  /* 0x000000100400788c */ /* 0x002fe2000bf06070 */
[----:B--2---:R-:W-:-:S02]  /*27b0*/  IMAD R10, R4, UR5, R9 ;  /* 0x00000005040a7c24 */ /* 0x004fc4000f8e0209 */
[----:B0-----:R-:W-:-:S04]  /*27c0*/  IMAD.WIDE.U32 R6, R9, 0x4, R6 ;  /* 0x0000000409067825 */ /* 0x001fc800078e0006 */
[----:B------:R-:W-:Y:S02]  /*27d0*/  IMAD R10, R10, UR4, RZ ;  /* 0x000000040a0a7c24 */ /* 0x000fe4000f8e02ff */
[C---:B---3--:R-:W-:Y:S01]  /*27e0*/  IMAD.WIDE.U32 R2, R9.reuse, 0x4, R2 ;  /* 0x0000000409027825 */ /* 0x048fe200078e0002 */
[----:B------:R-:W-:-:S04]  /*27f0*/  IADD3 R9, PT, PT, R9, 0x1, RZ ;  /* 0x0000000109097810 */ /* 0x000fc80007ffe0ff */
[----:B------:R-:W-:Y:S01]  /*2800*/  ISETP.NE.AND P0, PT, R9, UR5, PT ;  /* 0x0000000509007c0c */ /* 0x000fe2000bf05270 */
[----:B------:R-:W-:-:S12]  /*2810*/  BRA.U !UP0, `(.L_x_67) ;  /* 0x0000000508647547 */ /* 0x000fd8000b800000 */
[----:B------:R-:W-:Y:S02]  /*2820*/  MOV R11, R10 ;  /* 0x0000000a000b7202 */ /* 0x000fe40000000f00 */
[----:B------:R-:W-:-:S07]  /*2830*/  MOV R14, R8 ;  /* 0x00000008000e7202 */ /* 0x000fce0000000f00 */
.L_x_68:
[----:B-1----:R-:W0:Y:S01]  /*2840*/  LDC.64 R12, c[0x0][0x398] ;  /* 0x0000e600ff0c7b82 */ /* 0x002e220000000a00 */
[----:B------:R-:W2:Y:S04]  /*2850*/  LDG.E R18, desc[UR10][R6.64] ;  /* 0x0000000a06127981 */ /* 0x000ea8000c1e1900 */
[----:B------:R-:W2:Y:S01]  /*2860*/  LDG.E R20, desc[UR10][R2.64] ;  /* 0x0000000a02147981 */ /* 0x000ea2000c1e1900 */
[----:B0-----:R-:W-:-:S05]  /*2870*/  IMAD.WIDE R12, R11, 0x4, R12 ;  /* 0x000000040b0c7825 */ /* 0x001fca00078e020c */
[----:B------:R-:W2:Y:S02]  /*2880*/  LDG.E R17, desc[UR10][R12.64] ;  /* 0x0000000a0c117981 */ /* 0x000ea4000c1e1900 */
[----:B--2---:R-:W-:Y:S02]  /*2890*/  FFMA R17, R17, R18, R20 ;  /* 0x0000001211117223 */ /* 0x004fe40000000014 */
[----:B------:R-:W2:Y:S04]  /*28a0*/  LDG.E R18, desc[UR10][R12.64+0x4] ;  /* 0x0000040a0c127981 */ /* 0x000ea8000c1e1900 */
[----:B------:R0:W-:Y:S04]  /*28b0*/  STG.E desc[UR10][R12.64], R17 ;  /* 0x000000110c007986 */ /* 0x0001e8000c10190a */
[----:B------:R-:W2:Y:S04]  /*28c0*/  LDG.E R19, desc[UR10][R6.64] ;  /* 0x0000000a06137981 */ /* 0x000ea8000c1e1900 */
[----:B------:R-:W2:Y:S02]  /*28d0*/  LDG.E R21, desc[UR10][R2.64] ;  /* 0x0000000a02157981 */ /* 0x000ea4000c1e1900 */
[----:B--2---:R-:W-:-:S02]  /*28e0*/  FFMA R19, R18, R19, R21 ;  /* 0x0000001312137223 */ /* 0x004fc40000000015 */
[----:B------:R-:W2:Y:S04]  /*28f0*/  LDG.E R18, desc[UR10][R12.64+0x8] ;  /* 0x0000080a0c127981 */ /* 0x000ea8000c1e1900 */
[----:B------:R1:W-:Y:S04]  /*2900*/  STG.E desc[UR10][R12.64+0x4], R19 ;  /* 0x000004130c007986 */ /* 0x0003e8000c10190a */
[----:B------:R-:W2:Y:S04]  /*2910*/  LDG.E R21, desc[UR10][R6.64] ;  /* 0x0000000a06157981 */ /* 0x000ea8000c1e1900 */
[----:B------:R-:W2:Y:S02]  /*2920*/  LDG.E R23, desc[UR10][R2.64] ;  /* 0x0000000a02177981 */ /* 0x000ea4000c1e1900 */
[----:B--2---:R-:W-:-:S02]  /*2930*/  FFMA R21, R18, R21, R23 ;  /* 0x0000001512157223 */ /* 0x004fc40000000017 */
[----:B------:R-:W2:Y:S04]  /*2940*/  LDG.E R18, desc[UR10][R12.64+0xc] ;  /* 0x00000c0a0c127981 */ /* 0x000ea8000c1e1900 */
[----:B------:R3:W-:Y:S04]  /*2950*/  STG.E desc[UR10][R12.64+0x8], R21 ;  /* 0x000008150c007986 */ /* 0x0007e8000c10190a */
[----:B0-----:R-:W2:Y:S04]  /*2960*/  LDG.E R17, desc[UR10][R6.64] ;  /* 0x0000000a06117981 */ /* 0x001ea8000c1e1900 */
[----:B------:R-:W2:Y:S02]  /*2970*/  LDG.E R23, desc[UR10][R2.64] ;  /* 0x0000000a02177981 */ /* 0x000ea4000c1e1900 */
[----:B--2---:R-:W-:-:S02]  /*2980*/  FFMA R17, R18, R17, R23 ;  /* 0x0000001112117223 */ /* 0x004fc40000000017 */
[----:B------:R-:W2:Y:S04]  /*2990*/  LDG.E R18, desc[UR10][R12.64+0x10] ;  /* 0x0000100a0c127981 */ /* 0x000ea8000c1e1900 */
[----:B------:R0:W-:Y:S04]  /*29a0*/  STG.E desc[UR10][R12.64+0xc], R17 ;  /* 0x00000c110c007986 */ /* 0x0001e8000c10190a */
[----:B-1----:R-:W2:Y:S04]  /*29b0*/  LDG.E R19, desc[UR10][R6.64] ;  /* 0x0000000a06137981 */ /* 0x002ea8000c1e1900 */
[----:B------:R-:W2:Y:S02]  /*29c0*/  LDG.E R23, desc[UR10][R2.64] ;  /* 0x0000000a02177981 */ /* 0x000ea4000c1e1900 */
[----:B--2---:R-:W-:-:S02]  /*29d0*/  FFMA R19, R18, R19, R23 ;  /* 0x0000001312137223 */ /* 0x004fc40000000017 */
[----:B------:R-:W2:Y:S04]  /*29e0*/  LDG.E R18, desc[UR10][R12.64+0x14] ;  /* 0x0000140a0c127981 */ /* 0x000ea8000c1e1900 */
[----:B------:R1:W-:Y:S04]  /*29f0*/  STG.E desc[UR10][R12.64+0x10], R19 ;  /* 0x000010130c007986 */ /* 0x0003e8000c10190a */
[----:B---3--:R-:W2:Y:S04]  /*2a00*/  LDG.E R21, desc[UR10][R6.64] ;  /* 0x0000000a06157981 */ /* 0x008ea8000c1e1900 */
        /* <DEDUP_REMOVED lines=50> */
[----:B------:R-:W2:Y:S01]  /*2d30*/  LDG.E R23, desc[UR10][R2.64] ;  /* 0x0000000a02177981 */ /* 0x000ea2000c1e1900 */
[----:B------:R-:W-:-:S04]  /*2d40*/  IADD3 R14, PT, PT, R14, 0x10, RZ ;  /* 0x000000100e0e7810 */ /* 0x000fc80007ffe0ff */
[----:B------:R-:W-:Y:S02]  /*2d50*/  ISETP.NE.AND P1, PT, R14, RZ, PT ;  /* 0x000000ff0e00720c */ /* 0x000fe40003f25270 */
[----:B------:R-:W-:Y:S01]  /*2d60*/  IADD3 R11, PT, PT, R11, 0x10, RZ ;  /* 0x000000100b0b7810 */ /* 0x000fe20007ffe0ff */
[----:B--2---:R-:W-:-:S05]  /*2d70*/  FFMA R17, R18, R17, R23 ;  /* 0x0000001112117223 */ /* 0x004fca0000000017 */
[----:B------:R1:W-:Y:S05]  /*2d80*/  STG.E desc[UR10][R12.64+0x3c], R17 ;  /* 0x00003c110c007986 */ /* 0x0003ea000c10190a */
[----:B------:R-:W-:Y:S05]  /*2d90*/  @P1 BRA `(.L_x_68) ;  /* 0xfffffff800a81947 */ /* 0x000fea000383ffff */
[----:B------:R-:W-:-:S07]  /*2da0*/  MOV R11, R0 ;  /* 0x00000000000b7202 */ /* 0x000fce0000000f00 */
.L_x_67:
[----:B------:R-:W-:-:S13]  /*2db0*/  ISETP.NE.AND P1, PT, R15, RZ, PT ;  /* 0x000000ff0f00720c */ /* 0x000fda0003f25270 */
[----:B------:R-:W-:Y:S05]  /*2dc0*/  @!P1 BRA `(.L_x_69) ;  /* 0x0000000400909947 */ /* 0x000fea0003800000 */
[----:B-1----:R-:W-:Y:S02]  /*2dd0*/  IADD3 R12, PT, PT, R15, -0x1, RZ ;  /* 0xffffffff0f0c7810 */ /* 0x002fe40007ffe0ff */
[----:B------:R-:W-:Y:S02]  /*2de0*/  ISETP.NE.AND P2, PT, R16, RZ, PT ;  /* 0x000000ff1000720c */ /* 0x000fe40003f45270 */
[----:B------:R-:W-:-:S13]  /*2df0*/  ISETP.GE.U32.AND P1, PT, R12, 0x7, PT ;  /* 0x000000070c00780c */ /* 0x000fda0003f26070 */
[----:B------:R-:W-:Y:S05]  /*2e00*/  @!P1 BRA `(.L_x_70) ;  /* 0x0000000000b09947 */ /* 0x000fea0003800000 */
[----:B------:R-:W0:Y:S01]  /*2e10*/  LDC.64 R12, c[0x0][0x398] ;  /* 0x0000e600ff0c7b82 */ /* 0x000e220000000a00 */
[----:B------:R-:W-:Y:S01]  /*2e20*/  IADD3 R17, PT, PT, R10, R11, RZ ;  /* 0x0000000b0a117210 */ /* 0x000fe20007ffe0ff */
[----:B------:R-:W2:Y:S04]  /*2e30*/  LDG.E R19, desc[UR10][R2.64] ;  /* 0x0000000a02137981 */ /* 0x000ea8000c1e1900 */
[----:B0-----:R-:W-:Y:S02]  /*2e40*/  IMAD.WIDE R12, R17, 0x4, R12 ;  /* 0x00000004110c7825 */ /* 0x001fe400078e020c */
        /* <DEDUP_REMOVED lines=36> */
[----:B------:R-:W2:Y:S01]  /*3090*/  LDG.E R23, desc[UR10][R2.64] ;  /* 0x0000000a02177981 */ /* 0x000ea2000c1e1900 */
[----:B------:R-:W-:Y:S01]  /*30a0*/  IADD3 R11, PT, PT, R11, 0x8, RZ ;  /* 0x000000080b0b7810 */ /* 0x000fe20007ffe0ff */
[----:B--2---:R-:W-:-:S05]  /*30b0*/  FFMA R19, R14, R19, R23 ;  /* 0x000000130e137223 */ /* 0x004fca0000000017 */
[----:B------:R3:W-:Y:S02]  /*30c0*/  STG.E desc[UR10][R12.64+0x1c], R19 ;  /* 0x00001c130c007986 */ /* 0x0007e4000c10190a */
.L_x_70:
[----:B------:R-:W-:Y:S05]  /*30d0*/  @!P2 BRA `(.L_x_69) ;  /* 0x0000000000cca947 */ /* 0x000fea0003800000 */
[----:B---3--:R-:W-:Y:S02]  /*30e0*/  IADD3 R12, PT, PT, R16, -0x1, RZ ;  /* 0xffffffff100c7810 */ /* 0x008fe40007ffe0ff */
        /* <DEDUP_REMOVED lines=23> */
[----:B------:R-:W2:Y:S01]  /*3260*/  LDG.E R23, desc[UR10][R2.64] ;  /* 0x0000000a02177981 */ /* 0x000ea2000c1e1900 */
[----:B------:R-:W-:Y:S01]  /*3270*/  IADD3 R11, PT, PT, R11, 0x4, RZ ;  /* 0x000000040b0b7810 */ /* 0x000fe20007ffe0ff */
[----:B--2---:R-:W-:-:S05]  /*3280*/  FFMA R17, R14, R17, R23 ;  /* 0x000000110e117223 */ /* 0x004fca0000000017 */
[----:B------:R1:W-:Y:S02]  /*3290*/  STG.E desc[UR10][R12.64+0xc], R17 ;  /* 0x00000c110c007986 */ /* 0x0003e4000c10190a */
.L_x_71:
[----:B------:R-:W-:Y:S05]  /*32a0*/  @!P2 BRA `(.L_x_69) ;  /* 0x000000000058a947 */ /* 0x000fea0003800000 */
[----:B-1----:R-:W0:Y:S01]  /*32b0*/  LDC.64 R12, c[0x0][0x398] ;  /* 0x0000e600ff0c7b82 */ /* 0x002e220000000a00 */
[----:B------:R-:W-:Y:S01]  /*32c0*/  IADD3 R11, PT, PT, R10, R11, RZ ;  /* 0x0000000b0a0b7210 */ /* 0x000fe20007ffe0ff */
[----:B------:R-:W2:Y:S04]  /*32d0*/  LDG.E R17, desc[UR10][R2.64] ;  /* 0x0000000a02117981 */ /* 0x000ea8000c1e1900 */
[----:B0-----:R-:W-:Y:S02]  /*32e0*/  IMAD.WIDE R10, R11, 0x4, R12 ;  /* 0x000000040b0a7825 */ /* 0x001fe400078e020c */
[----:B------:R-:W2:Y:S04]  /*32f0*/  LDG.E R13, desc[UR10][R6.64] ;  /* 0x0000000a060d7981 */ /* 0x000ea8000c1e1900 */
[----:B------:R-:W2:Y:S01]  /*3300*/  LDG.E R12, desc[UR10][R10.64] ;  /* 0x0000000a0a0c7981 */ /* 0x000ea2000c1e1900 */
[----:B------:R-:W-:Y:S01]  /*3310*/  ISETP.NE.AND P1, PT, R5, 0x1, PT ;  /* 0x000000010500780c */ /* 0x000fe20003f25270 */
[----:B--2---:R-:W-:-:S05]  /*3320*/  FFMA R13, R12, R13, R17 ;  /* 0x0000000d0c0d7223 */ /* 0x004fca0000000011 */
[----:B------:R0:W-:Y:S07]  /*3330*/  STG.E desc[UR10][R10.64], R13 ;  /* 0x0000000d0a007986 */ /* 0x0001ee000c10190a */
[----:B------:R-:W-:Y:S05]  /*3340*/  @!P1 BRA `(.L_x_69) ;  /* 0x0000000000309947 */ /* 0x000fea0003800000 */
[----:B------:R-:W2:Y:S04]  /*3350*/  LDG.E R12, desc[UR10][R10.64+0x4] ;  /* 0x0000040a0a0c7981 */ /* 0x000ea8000c1e1900 */
[----:B0-----:R-:W2:Y:S04]  /*3360*/  LDG.E R13, desc[UR10][R6.64] ;  /* 0x0000000a060d7981 */ /* 0x001ea8000c1e1900 */
[----:B------:R-:W2:Y:S01]  /*3370*/  LDG.E R17, desc[UR10][R2.64] ;  /* 0x0000000a02117981 */ /* 0x000ea2000c1e1900 */
[----:B------:R-:W-:Y:S01]  /*3380*/  ISETP.NE.AND P1, PT, R5, 0x2, PT ;  /* 0x000000020500780c */ /* 0x000fe20003f25270 */
[----:B--2---:R-:W-:-:S05]  /*3390*/  FFMA R13, R12, R13, R17 ;  /* 0x0000000d0c0d7223 */ /* 0x004fca0000000011 */
[----:B------:R2:W-:Y:S07]  /*33a0*/  STG.E desc[UR10][R10.64+0x4], R13 ;  /* 0x0000040d0a007986 */ /* 0x0005ee000c10190a */
[----:B------:R-:W-:Y:S05]  /*33b0*/  @!P1 BRA `(.L_x_69) ;  /* 0x0000000000149947 */ /* 0x000fea0003800000 */
[----:B------:R-:W2:Y:S04]  /*33c0*/  LDG.E R7, desc[UR10][R6.64] ;  /* 0x0000000a06077981 */ /* 0x000ea8000c1e1900 */
[----:B------:R-:W2:Y:S04]  /*33d0*/  LDG.E R3, desc[UR10][R2.64] ;  /* 0x0000000a02037981 */ /* 0x000ea8000c1e1900 */
[----:B------:R-:W2:Y:S02]  /*33e0*/  LDG.E R12, desc[UR10][R10.64+0x8] ;  /* 0x0000080a0a0c7981 */ /* 0x000ea4000c1e1900 */
[----:B--2---:R-:W-:-:S05]  /*33f0*/  FFMA R13, R12, R7, R3 ;  /* 0x000000070c0d7223 */ /* 0x004fca0000000003 */
[----:B------:R4:W-:Y:S02]  /*3400*/  STG.E desc[UR10][R10.64+0x8], R13 ;  /* 0x0000080d0a007986 */ /* 0x0009e4000c10190a */
.L_x_69:
[----:B------:R-:W-:Y:S05]  /*3410*/  @P0 BRA `(.L_x_72) ;  /* 0xfffffff000cc0947 */ /* 0x000fea000383ffff */
[----:B------:R-:W-:Y:S05]  /*3420*/  EXIT ;  /* 0x000000000000794d */ /* 0x000fea0003800000 */
        .weak           $__internal_1_$__cuda_sm20_rcp_rn_f32_slowpath
        .type           $__internal_1_$__cuda_sm20_rcp_rn_f32_slowpath,@function
        .size           $__internal_1_$__cuda_sm20_rcp_rn_f32_slowpath,($__internal_2_$__cuda_sm20_sqrt_rn_f32_slowpath - $__internal_1_$__cuda_sm20_rcp_rn_f32_slowpath)
$__internal_1_$__cuda_sm20_rcp_rn_f32_slowpath:
[----:B------:R-:W-:Y:S01]  /*3430*/  SHF.L.U32 R3, R2, 0x1, RZ ;  /* 0x0000000102037819 */ /* 0x000fe200000006ff */
[----:B------:R-:W-:Y:S03]  /*3440*/  BSSY.RECONVERGENT B1, `(.L_x_73) ;  /* 0x0000030000017945 */ /* 0x000fe60003800200 */
[----:B------:R-:W-:-:S04]  /*3450*/  SHF.R.U32.HI R3, RZ, 0x18, R3 ;  /* 0x00000018ff037819 */ /* 0x000fc80000011603 */
[----:B------:R-:W-:-:S13]  /*3460*/  ISETP.NE.U32.AND P0, PT, R3, RZ, PT ;  /* 0x000000ff0300720c */ /* 0x000fda0003f05070 */
[----:B------:R-:W-:Y:S05]  /*3470*/  @P0 BRA `(.L_x_74) ;  /* 0x0000000000280947 */ /* 0x000fea0003800000 */
[----:B------:R-:W-:-:S04]  /*3480*/  SHF.L.U32 R3, R2, 0x1, RZ ;  /* 0x0000000102037819 */ /* 0x000fc800000006ff */
[----:B------:R-:W-:-:S13]  /*3490*/  ISETP.NE.AND P0, PT, R3, RZ, PT ;  /* 0x000000ff0300720c */ /* 0x000fda0003f05270 */
[----:B------:R-:W-:Y:S01]  /*34a0*/  @P0 FFMA R11, R2, 1.84467440737095516160e+19, RZ ;  /* 0x5f800000020b0823 */ /* 0x000fe200000000ff */
[----:B------:R-:W-:Y:S08]  /*34b0*/  @!P0 MUFU.RCP R9, R2 ;  /* 0x0000000200098308 */ /* 0x000ff00000001000 */
[----:B------:R-:W0:Y:S02]  /*34c0*/  @P0 MUFU.RCP R18, R11 ;  /* 0x0000000b00120308 */ /* 0x000e240000001000 */
[----:B0-----:R-:W-:-:S04]  /*34d0*/  @P0 FFMA R3, R11, R18, -1 ;  /* 0xbf8000000b030423 */ /* 0x001fc80000000012 */
[----:B------:R-:W-:-:S04]  /*34e0*/  @P0 FADD.FTZ R3, -R3, -RZ ;  /* 0x800000ff03030221 */ /* 0x000fc80000010100 */
[----:B------:R-:W-:-:S04]  /*34f0*/  @P0 FFMA R3, R18, R3, R18 ;  /* 0x0000000312030223 */ /* 0x000fc80000000012 */
[----:B------:R-:W-:Y:S01]  /*3500*/  @P0 FFMA R9, R3, 1.84467440737095516160e+19, RZ ;  /* 0x5f80000003090823 */ /* 0x000fe200000000ff */
[----:B------:R-:W-:Y:S06]  /*3510*/  BRA `(.L_x_75) ;  /* 0x0000000000887947 */ /* 0x000fec0003800000 */
.L_x_74:
[----:B------:R-:W-:-:S04]  /*3520*/  IADD3 R9, PT, PT, R3, -0xfd, RZ ;  /* 0xffffff0303097810 */ /* 0x000fc80007ffe0ff */
[----:B------:R-:W-:-:S13]  /*3530*/  ISETP.GT.U32.AND P0, PT, R9, 0x1, PT ;  /* 0x000000010900780c */ /* 0x000fda0003f04070 */
[----:B------:R-:W-:Y:S05]  /*3540*/  @P0 BRA `(.L_x_76) ;  /* 0x0000000000780947 */ /* 0x000fea0003800000 */
[----:B------:R-:W-:Y:S01]  /*3550*/  LOP3.LUT R11, R2, 0x7fffff, RZ, 0xc0, !PT ;  /* 0x007fffff020b7812 */ /* 0x000fe200078ec0ff */
[----:B------:R-:W-:Y:S01]  /*3560*/  HFMA2 R20, -RZ, RZ, 0, 1.78813934326171875e-07 ;  /* 0x00000003ff147431 */ /* 0x000fe200000001ff */
[----:B------:R-:W-:Y:S02]  /*3570*/  IADD3 R3, PT, PT, R3, -0xfc, RZ ;  /* 0xffffff0403037810 */ /* 0x000fe40007ffe0ff */
[----:B------:R-:W-:-:S04]  /*3580*/  LOP3.LUT R11, R11, 0x3f800000, RZ, 0xfc, !PT ;  /* 0x3f8000000b0b7812 */ /* 0x000fc800078efcff */
[----:B------:R-:W0:Y:S01]  /*3590*/  MUFU.RCP R18, R11 ;  /* 0x0000000b00127308 */ /* 0x000e220000001000 */
[----:B------:R-:W-:Y:S01]  /*35a0*/  SHF.L.U32 R19, R20, R9, RZ ;  /* 0x0000000914137219 */ /* 0x000fe200000006ff */
[----:B0-----:R-:W-:-:S04]  /*35b0*/  FFMA R13, R11, R18, -1 ;  /* 0xbf8000000b0d7423 */ /* 0x001fc80000000012 */
[----:B------:R-:W-:-:S04]  /*35c0*/  FADD.FTZ R13, -R13, -RZ ;  /* 0x800000ff0d0d7221 */ /* 0x000fc80000010100 */
[CCC-:B------:R-:W-:Y:S01]  /*35d0*/  FFMA.RM R17, R18.reuse, R13.reuse, R18.reuse ;  /* 0x0000000d12117223 */ /* 0x1c0fe20000004012 */
[----:B------:R-:W-:-:S04]  /*35e0*/  FFMA.RP R18, R18, R13, R18 ;  /* 0x0000000d12127223 */ /* 0x000fc80000008012 */
[C---:B------:R-:W-:Y:S02]  /*35f0*/  LOP3.LUT R13, R17.reuse, 0x7fffff, RZ, 0xc0, !PT ;  /* 0x007fffff110d7812 */ /* 0x040fe400078ec0ff */
[----:B------:R-:W-:Y:S02]  /*3600*/  FSETP.NEU.FTZ.AND P0, PT, R17, R18, PT ;  /* 0x000000121100720b */ /* 0x000fe40003f1d000 */
[----:B------:R-:W-:Y:S02]  /*3610*/  LOP3.LUT R18, R13, 0x800000, RZ, 0xfc, !PT ;  /* 0x008000000d127812 */ /* 0x000fe400078efcff */
[----:B------:R-:W-:Y:S02]  /*3620*/  SEL R13, RZ, 0xffffffff, !P0 ;  /* 0xffffffffff0d7807 */ /* 0x000fe40004000000 */
[----:B------:R-:W-:Y:S02]  /*3630*/  LOP3.LUT R20, R19, R18, RZ, 0xc0, !PT ;  /* 0x0000001213147212 */ /* 0x000fe400078ec0ff */
[----:B------:R-:W-:-:S02]  /*3640*/  IADD3 R13, PT, PT, -R13, RZ, RZ ;  /* 0x000000ff0d0d7210 */ /* 0x000fc40007ffe1ff */
[-C--:B------:R-:W-:Y:S02]  /*3650*/  SHF.R.U32.HI R20, RZ, R9.reuse, R20 ;  /* 0x00000009ff147219 */ /* 0x080fe40000011614 */
[--C-:B------:R-:W-:Y:S02]  /*3660*/  LOP3.LUT P1, RZ, R13, R9, R18.reuse, 0xf8, !PT ;  /* 0x000000090dff7212 */ /* 0x100fe4000782f812 */
[C---:B------:R-:W-:Y:S02]  /*3670*/  LOP3.LUT P0, RZ, R20.reuse, 0x1, RZ, 0xc0, !PT ;  /* 0x0000000114ff7812 */ /* 0x040fe4000780c0ff */
[----:B------:R-:W-:Y:S02]  /*3680*/  LOP3.LUT P3, RZ, R20, 0x2, RZ, 0xc0, !PT ;  /* 0x0000000214ff7812 */ /* 0x000fe4000786c0ff */
[----:B------:R-:W-:Y:S02]  /*3690*/  SHF.R.U32.HI R3, RZ, R3, R18 ;  /* 0x00000003ff037219 */ /* 0x000fe40000011612 */
[----:B------:R-:W-:-:S02]  /*36a0*/  PLOP3.LUT P0, PT, P0, P1, P3, 0xe0, 0x0 ;  /* 0x000000000000781c */ /* 0x000fc40000703c30 */
[----:B------:R-:W-:Y:S02]  /*36b0*/  LOP3.LUT P1, RZ, R2, 0x7fffff, RZ, 0xc0, !PT ;  /* 0x007fffff02ff7812 */ /* 0x000fe4000782c0ff */
[----:B------:R-:W-:-:S04]  /*36c0*/  SEL R9, RZ, 0x1, !P0 ;  /* 0x00000001ff097807 */ /* 0x000fc80004000000 */
[----:B------:R-:W-:-:S04]  /*36d0*/  IADD3 R9, PT, PT, -R9, RZ, RZ ;  /* 0x000000ff09097210 */ /* 0x000fc80007ffe1ff */
[----:B------:R-:W-:-:S13]  /*36e0*/  ISETP.GE.AND P0, PT, R9, RZ, PT ;  /* 0x000000ff0900720c */ /* 0x000fda0003f06270 */
[----:B------:R-:W-:-:S04]  /*36f0*/  @!P0 IADD3 R3, PT, PT, R3, 0x1, RZ ;  /* 0x0000000103038810 */ /* 0x000fc80007ffe0ff */
[----:B------:R-:W-:-:S04]  /*3700*/  @!P1 SHF.L.U32 R3, R3, 0x1, RZ ;  /* 0x0000000103039819 */ /* 0x000fc800000006ff */
[----:B------:R-:W-:Y:S01]  /*3710*/  LOP3.LUT R9, R3, 0x80000000, R2, 0xf8, !PT ;  /* 0x8000000003097812 */ /* 0x000fe200078ef802 */
[----:B------:R-:W-:Y:S06]  /*3720*/  BRA `(.L_x_75) ;  /* 0x0000000000047947 */ /* 0x000fec0003800000 */
.L_x_76:
[----:B------:R0:W1:Y:S02]  /*3730*/  MUFU.RCP R9, R2 ;  /* 0x0000000200097308 */ /* 0x0000640000001000 */
.L_x_75:
[----:B------:R-:W-:Y:S05]  /*3740*/  BSYNC.RECONVERGENT B1 ;  /* 0x0000000000017941 */ /* 0x000fea0003800200 */
.L_x_73:
[----:B------:R-:W-:-:S04]  /*3750*/  MOV R13, 0x0 ;  /* 0x00000000000d7802 */ /* 0x000fc80000000f00 */
[----:B01----:R-:W-:Y:S05]  /*3760*/  RET.REL.NODEC R12 `(groupnorm_forward_kernel2) ;  /* 0xffffffc80c247950 */ /* 0x003fea0003c3ffff */
        .weak           $__internal_2_$__cuda_sm20_sqrt_rn_f32_slowpath
        .type           $__internal_2_$__cuda_sm20_sqrt_rn_f32_slowpath,@function
        .size           $__internal_2_$__cuda_sm20_sqrt_rn_f32_slowpath,($__internal_3_$__cuda_sm3x_div_rn_noftz_f32_slowpath - $__internal_2_$__cuda_sm20_sqrt_rn_f32_slowpath)
$__internal_2_$__cuda_sm20_sqrt_rn_f32_slowpath:
[----:B------:R-:W-:-:S13]  /*3770*/  LOP3.LUT P0, RZ, R2, 0x7fffffff, RZ, 0xc0, !PT ;  /* 0x7fffffff02ff7812 */ /* 0x000fda000780c0ff */
[----:B------:R-:W-:Y:S01]  /*3780*/  @!P0 MOV R3, R2 ;  /* 0x0000000200038202 */ /* 0x000fe20000000f00 */
[----:B------:R-:W-:Y:S06]  /*3790*/  @!P0 BRA `(.L_x_77) ;  /* 0x0000000000408947 */ /* 0x000fec0003800000 */
[----:B------:R-:W-:-:S13]  /*37a0*/  FSETP.GEU.FTZ.AND P0, PT, R2, RZ, PT ;  /* 0x000000ff0200720b */ /* 0x000fda0003f1e000 */
[----:B------:R-:W-:Y:S01]  /*37b0*/  @!P0 MOV R3, 0x7fffffff ;  /* 0x7fffffff00038802 */ /* 0x000fe20000000f00 */
[----:B------:R-:W-:Y:S06]  /*37c0*/  @!P0 BRA `(.L_x_77) ;  /* 0x0000000000348947 */ /* 0x000fec0003800000 */
[----:B------:R-:W-:-:S13]  /*37d0*/  FSETP.GTU.FTZ.AND P0, PT, |R2|, +INF , PT ;  /* 0x7f8000000200780b */ /* 0x000fda0003f1c200 */
[----:B------:R-:W-:Y:S01]  /*37e0*/  @P0 FADD.FTZ R3, R2, 1 ;  /* 0x3f80000002030421 */ /* 0x000fe20000010000 */
[----:B------:R-:W-:Y:S06]  /*37f0*/  @P0 BRA `(.L_x_77) ;  /* 0x0000000000280947 */ /* 0x000fec0003800000 */
[----:B------:R-:W-:-:S13]  /*3800*/  FSETP.NEU.FTZ.AND P0, PT, |R2|, +INF , PT ;  /* 0x7f8000000200780b */ /* 0x000fda0003f1d200 */
[----:B------:R-:W-:-:S04]  /*3810*/  @P0 FFMA R9, R2, 1.84467440737095516160e+19, RZ ;  /* 0x5f80000002090823 */ /* 0x000fc800000000ff */
[----:B------:R-:W0:Y:S02]  /*3820*/  @P0 MUFU.RSQ R12, R9 ;  /* 0x00000009000c0308 */ /* 0x000e240000001400 */
[----:B0-----:R-:W-:Y:S01]  /*3830*/  @P0 FMUL.FTZ R18, R9, R12 ;  /* 0x0000000c09120220 */ /* 0x001fe20000410000 */
[----:B------:R-:W-:-:S03]  /*3840*/  @P0 FMUL.FTZ R12, R12, 0.5 ;  /* 0x3f0000000c0c0820 */ /* 0x000fc60000410000 */
[----:B------:R-:W-:-:S04]  /*3850*/  @P0 FADD.FTZ R3, -R18, -RZ ;  /* 0x800000ff12030221 */ /* 0x000fc80000010100 */
[----:B------:R-:W-:Y:S01]  /*3860*/  @P0 FFMA R11, R18, R3, R9 ;  /* 0x00000003120b0223 */ /* 0x000fe20000000009 */
[----:B------:R-:W-:-:S03]  /*3870*/  @!P0 MOV R3, R2 ;  /* 0x0000000200038202 */ /* 0x000fc60000000f00 */
[----:B------:R-:W-:-:S04]  /*3880*/  @P0 FFMA R11, R11, R12, R18 ;  /* 0x0000000c0b0b0223 */ /* 0x000fc80000000012 */
[----:B------:R-:W-:-:S07]  /*3890*/  @P0 FMUL.FTZ R3, R11, 2.3283064365386962891e-10 ;  /* 0x2f8000000b030820 */ /* 0x000fce0000410000 */
.L_x_77:
[----:B------:R-:W-:Y:S01]  /*38a0*/  MOV R9, R3 ;  /* 0x0000000300097202 */ /* 0x000fe20000000f00 */
[----:B------:R-:W-:Y:S01]  /*38b0*/  HFMA2 R3, -RZ, RZ, 0, 0 ;  /* 0x00000000ff037431 */ /* 0x000fe200000001ff */
[----:B------:R-:W-:-:S04]  /*38c0*/  MOV R2, R13 ;  /* 0x0000000d00027202 */ /* 0x000fc80000000f00 */
[----:B------:R-:W-:Y:S05]  /*38d0*/  RET.REL.NODEC R2 `(groupnorm_forward_kernel2) ;  /* 0xffffffc402c87950 */ /* 0x000fea0003c3ffff */
        .weak           $__internal_3_$__cuda_sm3x_div_rn_noftz_f32_slowpath
        .type           $__internal_3_$__cuda_sm3x_div_rn_noftz_f32_slowpath,@function
        .size           $__internal_3_$__cuda_sm3x_div_rn_noftz_f32_slowpath,(.L_x_93 - $__internal_3_$__cuda_sm3x_div_rn_noftz_f32_slowpath)
$__internal_3_$__cuda_sm3x_div_rn_noftz_f32_slowpath:
[----:B------:R-:W-:Y:S01]  /*38e0*/  SHF.R.U32.HI R3, RZ, 0x17, R0 ;  /* 0x00000017ff037819 */ /* 0x000fe20000011600 */
[----:B------:R-:W-:Y:S01]  /*38f0*/  BSSY.RECONVERGENT B1, `(.L_x_78) ;  /* 0x0000063000017945 */ /* 0x000fe20003800200 */
[----:B------:R-:W-:Y:S02]  /*3900*/  SHF.R.U32.HI R11, RZ, 0x17, R2 ;  /* 0x00000017ff0b7819 */ /* 0x000fe40000011602 */
[----:B------:R-:W-:Y:S02]  /*3910*/  LOP3.LUT R3, R3, 0xff, RZ, 0xc0, !PT ;  /* 0x000000ff03037812 */ /* 0x000fe400078ec0ff */
[----:B------:R-:W-:Y:S02]  /*3920*/  LOP3.LUT R17, R11, 0xff, RZ, 0xc0, !PT ;  /* 0x000000ff0b117812 */ /* 0x000fe400078ec0ff */
[----:B------:R-:W-:Y:S02]  /*3930*/  IADD3 R19, PT, PT, R3, -0x1, RZ ;  /* 0xffffffff03137810 */ /* 0x000fe40007ffe0ff */
[----:B------:R-:W-:-:S02]  /*3940*/  IADD3 R18, PT, PT, R17, -0x1, RZ ;  /* 0xffffffff11127810 */ /* 0x000fc40007ffe0ff */
[----:B------:R-:W-:Y:S02]  /*3950*/  ISETP.GT.U32.AND P0, PT, R19, 0xfd, PT ;  /* 0x000000fd1300780c */ /* 0x000fe40003f04070 */
[----:B------:R-:W-:Y:S02]  /*3960*/  MOV R13, R0 ;  /* 0x00000000000d7202 */ /* 0x000fe40000000f00 */
        /* <DEDUP_REMOVED lines=9> */
[----:B------:R-:W-:Y:S02]  /*3a00*/  FSETP.NEU.FTZ.AND P3, PT, |R2|, +INF , PT ;  /* 0x7f8000000200780b */ /* 0x000fe40003f7d200 */
        /* <DEDUP_REMOVED lines=16> */
.L_x_79:
[----:B------:R-:W-:Y:S01]  /*3b10*/  LEA R18, R3, 0xc0800000, 0x17 ;  /* 0xc080000003127811 */ /* 0x000fe200078eb8ff */
[----:B------:R-:W-:Y:S01]  /*3b20*/  BSSY.RECONVERGENT B2, `(.L_x_84) ;  /* 0x0000036000027945 */ /* 0x000fe20003800200 */
[----:B------:R-:W-:Y:S02]  /*3b30*/  IADD3 R17, PT, PT, R17, -0x7f, RZ ;  /* 0xffffff8111117810 */ /* 0x000fe40007ffe0ff */
[----:B------:R-:W-:-:S03]  /*3b40*/  IADD3 R19, PT, PT, -R18, R13, RZ ;  /* 0x0000000d12137210 */ /* 0x000fc60007ffe1ff */
[----:B------:R-:W-:Y:S01]  /*3b50*/  IMAD R2, R17, -0x800000, R2 ;  /* 0xff80000011027824 */ /* 0x000fe200078e0202 */
[----:B------:R-:W0:Y:S01]  /*3b60*/  MUFU.RCP R13, R19 ;  /* 0x00000013000d7308 */ /* 0x000e220000001000 */
[----:B------:R-:W-:-:S04]  /*3b70*/  FADD.FTZ R21, -R19, -RZ ;  /* 0x800000ff13157221 */ /* 0x000fc80000010100 */
[----:B0-----:R-:W-:-:S04]  /*3b80*/  FFMA R18, R13, R21, 1 ;  /* 0x3f8000000d127423 */ /* 0x001fc80000000015 */
[----:B------:R-:W-:-:S04]  /*3b90*/  FFMA R13, R13, R18, R13 ;  /* 0x000000120d0d7223 */ /* 0x000fc8000000000d */
[----:B------:R-:W-:-:S04]  /*3ba0*/  FFMA R18, R2, R13, RZ ;  /* 0x0000000d02127223 */ /* 0x000fc800000000ff */
[----:B------:R-:W-:-:S04]  /*3bb0*/  FFMA R20, R21, R18, R2 ;  /* 0x0000001215147223 */ /* 0x000fc80000000002 */
[----:B------:R-:W-:Y:S01]  /*3bc0*/  FFMA R18, R13, R20, R18 ;  /* 0x000000140d127223 */ /* 0x000fe20000000012 */
[----:B------:R-:W-:-:S03]  /*3bd0*/  IADD3 R20, PT, PT, R17, 0x7f, -R3 ;  /* 0x0000007f11147810 */ /* 0x000fc60007ffe803 */
[----:B------:R-:W-:Y:S01]  /*3be0*/  FFMA R21, R21, R18, R2 ;  /* 0x0000001215157223 */ /* 0x000fe20000000002 */
[----:B------:R-:W-:-:S03]  /*3bf0*/  IADD3 R20, PT, PT, R20, R11, RZ ;  /* 0x0000000b14147210 */ /* 0x000fc60007ffe0ff */
        /* <DEDUP_REMOVED lines=14> */
[-CC-:B------:R-:W-:Y:S01]  /*3ce0*/  FFMA.RZ R3, R13, R21.reuse, R18.reuse ;  /* 0x000000150d037223 */ /* 0x180fe2000000c012 */
[C---:B------:R-:W-:Y:S02]  /*3cf0*/  IADD3 R20, PT, PT, R17.reuse, 0x20, RZ ;  /* 0x0000002011147810 */ /* 0x040fe40007ffe0ff */
[----:B------:R-:W-:Y:S02]  /*3d00*/  ISETP.NE.AND P3, PT, R17, RZ, PT ;  /* 0x000000ff1100720c */ /* 0x000fe40003f65270 */
[----:B------:R-:W-:Y:S01]  /*3d10*/  LOP3.LUT R11, R3, 0x7fffff, RZ, 0xc0, !PT ;  /* 0x007fffff030b7812 */ /* 0x000fe200078ec0ff */
[CCC-:B------:R-:W-:Y:S01]  /*3d20*/  FFMA.RP R3, R13.reuse, R21.reuse, R18.reuse ;  /* 0x000000150d037223 */ /* 0x1c0fe20000008012 */
[----:B------:R-:W-:Y:S01]  /*3d30*/  FFMA.RM R18, R13, R21, R18 ;  /* 0x000000150d127223 */ /* 0x000fe20000004012 */
[----:B------:R-:W-:Y:S02]  /*3d40*/  ISETP.NE.AND P1, PT, R17, RZ, PT ;  /* 0x000000ff1100720c */ /* 0x000fe40003f25270 */
        /* <DEDUP_REMOVED lines=15> */
.L_x_86:
[----:B------:R-:W-:-:S04]  /*3e40*/  LOP3.LUT R2, R2, 0x80000000, RZ, 0xc0, !PT ;  /* 0x8000000002027812 */ /* 0x000fc800078ec0ff */
[----:B------:R-:W-:Y:S01]  /*3e50*/  LOP3.LUT R2, R2, 0x7f800000, RZ, 0xfc, !PT ;  /* 0x7f80000002027812 */ /* 0x000fe200078efcff */
[----:B------:R-:W-:Y:S06]  /*3e60*/  BRA `(.L_x_87) ;  /* 0x0000000000047947 */ /* 0x000fec0003800000 */
.L_x_85:
[----:B------:R-:W-:-:S07]  /*3e70*/  LEA R2, R20, R2, 0x17 ;  /* 0x0000000214027211 */ /* 0x000fce00078eb8ff */
.L_x_87:
[----:B------:R-:W-:Y:S05]  /*3e80*/  BSYNC.RECONVERGENT B2 ;  /* 0x0000000000027941 */ /* 0x000fea0003800200 */
.L_x_84:
[----:B------:R-:W-:Y:S05]  /*3e90*/  BRA `(.L_x_88) ;  /* 0x0000000000207947 */ /* 0x000fea0003800000 */
.L_x_83:
[----:B------:R-:W-:-:S04]  /*3ea0*/  LOP3.LUT R2, R13, 0x80000000, R2, 0x48, !PT ;  /* 0x800000000d027812 */ /* 0x000fc800078e4802 */
[----:B------:R-:W-:Y:S01]  /*3eb0*/  LOP3.LUT R2, R2, 0x7f800000, RZ, 0xfc, !PT ;  /* 0x7f80000002027812 */ /* 0x000fe200078efcff */
[----:B------:R-:W-:Y:S06]  /*3ec0*/  BRA `(.L_x_88) ;  /* 0x0000000000147947 */ /* 0x000fec0003800000 */
.L_x_82:
[----:B------:R-:W-:Y:S01]  /*3ed0*/  LOP3.LUT R2, R13, 0x80000000, R2, 0x48, !PT ;  /* 0x800000000d027812 */ /* 0x000fe200078e4802 */
[----:B------:R-:W-:Y:S06]  /*3ee0*/  BRA `(.L_x_88) ;  /* 0x00000000000c7947 */ /* 0x000fec0003800000 */
.L_x_81:
[----:B------:R-:W0:Y:S01]  /*3ef0*/  MUFU.RSQ R2, -QNAN ;  /* 0xffc0000000027908 */ /* 0x000e220000001400 */
[----:B------:R-:W-:Y:S05]  /*3f00*/  BRA `(.L_x_88) ;  /* 0x0000000000047947 */ /* 0x000fea0003800000 */
.L_x_80:
[----:B------:R-:W-:-:S07]  /*3f10*/  FADD.FTZ R2, R2, R0 ;  /* 0x0000000002027221 */ /* 0x000fce0000010000 */
.L_x_88:
[----:B------:R-:W-:Y:S05]  /*3f20*/  BSYNC.RECONVERGENT B1 ;  /* 0x0000000000017941 */ /* 0x000fea0003800200 */
.L_x_78:
[----:B------:R-:W-:-:S04]  /*3f30*/  HFMA2 R13, -RZ, RZ, 0, 0 ;  /* 0x00000000ff0d7431 */ /* 0x000fc800000001ff */
[----:B0-----:R-:W-:Y:S05]  /*3f40*/  RET.REL.NODEC R12 `(groupnorm_forward_kernel2) ;  /* 0xffffffc00c2c7950 */ /* 0x001fea0003c3ffff */
.L_x_89:
        /* <DEDUP_REMOVED lines=11> */
.L_x_93:


//--------------------- .nv.shared.reserved.0     --------------------------
	.section	.nv.shared.reserved.0,"aw",@nobits
	.weak		__nv_reservedSMEM_offset_0_alias
	.size		__nv_reservedSMEM_offset_0_alias, 0, 64
	.other		__nv_reservedSMEM_offset_0_alias,@"STO_CUDA_RESERVED_SHARED STV_DEFAULT"
__nv_reservedSMEM_offset_0_alias:
	.zero		0
	.zero		64


//--------------------- .nv.constant0.groupnorm_backward_kernel1 --------------------------
	.section	.nv.constant0.groupnorm_backward_kernel1,"a",@progbits
	.sectionflags	@""
	.align	4
.nv.constant0.groupnorm_backward_kernel1:
	.zero		972


//--------------------- .nv.constant0.groupnorm_forward_kernel2 --------------------------
	.section	.nv.constant0.groupnorm_forward_kernel2,"a",@progbits
	.sectionflags	@""
	.align	4
.nv.constant0.groupnorm_forward_kernel2:
	.zero		964


//--------------------- SYMBOLS --------------------------

	.type		.nv.reservedSmem.offset0,@object
	.size		.nv.reservedSmem.offset0,0x4
